//
// Generated by NVIDIA NVVM Compiler
//
// Compiler Build ID: CL-36424714
// Cuda compilation tools, release 13.0, V13.0.88
// Based on NVVM 20.0.0
//

.version 9.0
.target sm_100
.address_size 64

	// .globl	_Z12diagRightMulPKfS0_Pfii
// _ZZ15dequantizedGemmIsEvPKT_PKfiiiiiS2_S4_iiiiifPfE2sU has been demoted
// _ZZ15dequantizedGemmIsEvPKT_PKfiiiiiS2_S4_iiiiifPfE3sVT has been demoted
// _ZZ15dequantizedGemmIsEvPKT_PKfiiiiiS2_S4_iiiiifPfE9sU_scales has been demoted
// _ZZ15dequantizedGemmIsEvPKT_PKfiiiiiS2_S4_iiiiifPfE10sVT_scales has been demoted
// _ZZ15dequantizedGemmIsEvPKT_PKfiiiiiS2_S4_iiiiifPfE6sU_deq has been demoted
// _ZZ15dequantizedGemmIsEvPKT_PKfiiiiiS2_S4_iiiiifPfE7sVT_deq has been demoted
// _ZZ15dequantizedGemmIcEvPKT_PKfiiiiiS2_S4_iiiiifPfE2sU has been demoted
// _ZZ15dequantizedGemmIcEvPKT_PKfiiiiiS2_S4_iiiiifPfE3sVT has been demoted
// _ZZ15dequantizedGemmIcEvPKT_PKfiiiiiS2_S4_iiiiifPfE9sU_scales has been demoted
// _ZZ15dequantizedGemmIcEvPKT_PKfiiiiiS2_S4_iiiiifPfE10sVT_scales has been demoted
// _ZZ15dequantizedGemmIcEvPKT_PKfiiiiiS2_S4_iiiiifPfE6sU_deq has been demoted
// _ZZ15dequantizedGemmIcEvPKT_PKfiiiiiS2_S4_iiiiifPfE7sVT_deq has been demoted
.extern .shared .align 16 .b8 sdata[];

.visible .entry _Z12diagRightMulPKfS0_Pfii(
	.param .u64 .ptr .align 1 _Z12diagRightMulPKfS0_Pfii_param_0,
	.param .u64 .ptr .align 1 _Z12diagRightMulPKfS0_Pfii_param_1,
	.param .u64 .ptr .align 1 _Z12diagRightMulPKfS0_Pfii_param_2,
	.param .u32 _Z12diagRightMulPKfS0_Pfii_param_3,
	.param .u32 _Z12diagRightMulPKfS0_Pfii_param_4
)
{
	.reg .pred 	%p<4>;
	.reg .b32 	%r<14>;
	.reg .b32 	%f<4>;
	.reg .b64 	%rd<12>;

	ld.param.u64 	%rd1, [_Z12diagRightMulPKfS0_Pfii_param_0];
	ld.param.u64 	%rd2, [_Z12diagRightMulPKfS0_Pfii_param_1];
	ld.param.u64 	%rd3, [_Z12diagRightMulPKfS0_Pfii_param_2];
	ld.param.u32 	%r3, [_Z12diagRightMulPKfS0_Pfii_param_3];
	ld.param.u32 	%r4, [_Z12diagRightMulPKfS0_Pfii_param_4];
	mov.u32 	%r6, %ctaid.x;
	mov.u32 	%r7, %ntid.x;
	mov.u32 	%r8, %tid.x;
	mad.lo.s32 	%r1, %r6, %r7, %r8;
	mov.u32 	%r9, %ctaid.y;
	mov.u32 	%r10, %ntid.y;
	mov.u32 	%r11, %tid.y;
	mad.lo.s32 	%r12, %r9, %r10, %r11;
	setp.ge.s32 	%p1, %r1, %r3;
	setp.ge.s32 	%p2, %r12, %r4;
	or.pred  	%p3, %p1, %p2;
	@%p3 bra 	$L__BB0_2;
	cvta.to.global.u64 	%rd4, %rd1;
	cvta.to.global.u64 	%rd5, %rd2;
	cvta.to.global.u64 	%rd6, %rd3;
	mad.lo.s32 	%r13, %r3, %r12, %r1;
	mul.wide.s32 	%rd7, %r13, 4;
	add.s64 	%rd8, %rd4, %rd7;
	ld.global.f32 	%f1, [%rd8];
	mul.wide.u32 	%rd9, %r12, 4;
	add.s64 	%rd10, %rd5, %rd9;
	ld.global.f32 	%f2, [%rd10];
	mul.f32 	%f3, %f1, %f2;
	add.s64 	%rd11, %rd6, %rd7;
	st.global.f32 	[%rd11], %f3;
$L__BB0_2:
	ret;

}
	// .globl	_Z11diagLeftMulPKfS0_Pfii
.visible .entry _Z11diagLeftMulPKfS0_Pfii(
	.param .u64 .ptr .align 1 _Z11diagLeftMulPKfS0_Pfii_param_0,
	.param .u64 .ptr .align 1 _Z11diagLeftMulPKfS0_Pfii_param_1,
	.param .u64 .ptr .align 1 _Z11diagLeftMulPKfS0_Pfii_param_2,
	.param .u32 _Z11diagLeftMulPKfS0_Pfii_param_3,
	.param .u32 _Z11diagLeftMulPKfS0_Pfii_param_4
)
{
	.reg .pred 	%p<4>;
	.reg .b32 	%r<14>;
	.reg .b32 	%f<4>;
	.reg .b64 	%rd<12>;

	ld.param.u64 	%rd1, [_Z11diagLeftMulPKfS0_Pfii_param_0];
	ld.param.u64 	%rd2, [_Z11diagLeftMulPKfS0_Pfii_param_1];
	ld.param.u64 	%rd3, [_Z11diagLeftMulPKfS0_Pfii_param_2];
	ld.param.u32 	%r3, [_Z11diagLeftMulPKfS0_Pfii_param_3];
	ld.param.u32 	%r4, [_Z11diagLeftMulPKfS0_Pfii_param_4];
	mov.u32 	%r6, %ctaid.x;
	mov.u32 	%r7, %ntid.x;
	mov.u32 	%r8, %tid.x;
	mad.lo.s32 	%r1, %r6, %r7, %r8;
	mov.u32 	%r9, %ctaid.y;
	mov.u32 	%r10, %ntid.y;
	mov.u32 	%r11, %tid.y;
	mad.lo.s32 	%r12, %r9, %r10, %r11;
	setp.ge.s32 	%p1, %r1, %r3;
	setp.ge.s32 	%p2, %r12, %r4;
	or.pred  	%p3, %p1, %p2;
	@%p3 bra 	$L__BB1_2;
	cvta.to.global.u64 	%rd4, %rd2;
	cvta.to.global.u64 	%rd5, %rd1;
	cvta.to.global.u64 	%rd6, %rd3;
	mul.wide.s32 	%rd7, %r1, 4;
	add.s64 	%rd8, %rd4, %rd7;
	ld.global.f32 	%f1, [%rd8];
	mad.lo.s32 	%r13, %r3, %r12, %r1;
	mul.wide.s32 	%rd9, %r13, 4;
	add.s64 	%rd10, %rd5, %rd9;
	ld.global.f32 	%f2, [%rd10];
	mul.f32 	%f3, %f1, %f2;
	add.s64 	%rd11, %rd6, %rd9;
	st.global.f32 	[%rd11], %f3;
$L__BB1_2:
	ret;

}
	// .globl	_Z14block_quantizeIsEvPKfPT_Pfiiiif
.visible .entry _Z14block_quantizeIsEvPKfPT_Pfiiiif(
	.param .u64 .ptr .align 1 _Z14block_quantizeIsEvPKfPT_Pfiiiif_param_0,
	.param .u64 .ptr .align 1 _Z14block_quantizeIsEvPKfPT_Pfiiiif_param_1,
	.param .u64 .ptr .align 1 _Z14block_quantizeIsEvPKfPT_Pfiiiif_param_2,
	.param .u32 _Z14block_quantizeIsEvPKfPT_Pfiiiif_param_3,
	.param .u32 _Z14block_quantizeIsEvPKfPT_Pfiiiif_param_4,
	.param .u32 _Z14block_quantizeIsEvPKfPT_Pfiiiif_param_5,
	.param .u32 _Z14block_quantizeIsEvPKfPT_Pfiiiif_param_6,
	.param .f32 _Z14block_quantizeIsEvPKfPT_Pfiiiif_param_7
)
{
	.reg .pred 	%p<12>;
	.reg .b16 	%rs<5>;
	.reg .b32 	%r<34>;
	.reg .b32 	%f<17>;
	.reg .b64 	%rd<13>;

	ld.param.u64 	%rd2, [_Z14block_quantizeIsEvPKfPT_Pfiiiif_param_0];
	ld.param.u64 	%rd3, [_Z14block_quantizeIsEvPKfPT_Pfiiiif_param_1];
	ld.param.u64 	%rd4, [_Z14block_quantizeIsEvPKfPT_Pfiiiif_param_2];
	ld.param.u32 	%r12, [_Z14block_quantizeIsEvPKfPT_Pfiiiif_param_3];
	ld.param.u32 	%r13, [_Z14block_quantizeIsEvPKfPT_Pfiiiif_param_4];
	ld.param.u32 	%r15, [_Z14block_quantizeIsEvPKfPT_Pfiiiif_param_5];
	ld.param.u32 	%r16, [_Z14block_quantizeIsEvPKfPT_Pfiiiif_param_6];
	ld.param.f32 	%f5, [_Z14block_quantizeIsEvPKfPT_Pfiiiif_param_7];
	mov.u32 	%r1, %ctaid.x;
	mov.u32 	%r2, %ctaid.y;
	mov.u32 	%r3, %tid.x;
	mov.u32 	%r4, %tid.y;
	mad.lo.s32 	%r5, %r15, %r1, %r3;
	mad.lo.s32 	%r17, %r16, %r2, %r4;
	setp.lt.s32 	%p2, %r5, %r12;
	setp.lt.s32 	%p3, %r17, %r13;
	and.pred  	%p1, %p2, %p3;
	mov.f32 	%f16, 0f00000000;
	not.pred 	%p4, %p1;
	@%p4 bra 	$L__BB2_2;
	cvta.to.global.u64 	%rd5, %rd2;
	mad.lo.s32 	%r18, %r17, %r12, %r5;
	mul.wide.s32 	%rd6, %r18, 4;
	add.s64 	%rd7, %rd5, %rd6;
	ld.global.f32 	%f16, [%rd7];
$L__BB2_2:
	abs.f32 	%f7, %f16;
	mov.u32 	%r19, %ntid.y;
	mad.lo.s32 	%r7, %r3, %r19, %r4;
	shl.b32 	%r20, %r7, 2;
	mov.u32 	%r21, sdata;
	add.s32 	%r8, %r21, %r20;
	st.shared.f32 	[%r8], %f7;
	bar.sync 	0;
	mov.u32 	%r22, %ntid.x;
	mul.lo.s32 	%r33, %r22, %r19;
	setp.lt.u32 	%p5, %r33, 2;
	@%p5 bra 	$L__BB2_7;
$L__BB2_3:
	mov.u32 	%r10, %r33;
	shr.u32 	%r33, %r10, 1;
	setp.ge.u32 	%p6, %r7, %r33;
	@%p6 bra 	$L__BB2_6;
	ld.shared.f32 	%f8, [%r8];
	shl.b32 	%r23, %r33, 2;
	add.s32 	%r24, %r8, %r23;
	ld.shared.f32 	%f3, [%r24];
	setp.geu.f32 	%p7, %f8, %f3;
	@%p7 bra 	$L__BB2_6;
	st.shared.f32 	[%r8], %f3;
$L__BB2_6:
	bar.sync 	0;
	setp.gt.u32 	%p8, %r10, 3;
	@%p8 bra 	$L__BB2_3;
$L__BB2_7:
	mov.u32 	%r25, %nctaid.x;
	mad.lo.s32 	%r26, %r2, %r25, %r1;
	setp.ne.s32 	%p9, %r7, 0;
	cvta.to.global.u64 	%rd8, %rd4;
	mul.wide.u32 	%rd9, %r26, 4;
	add.s64 	%rd1, %rd8, %rd9;
	@%p9 bra 	$L__BB2_9;
	ld.shared.f32 	%f9, [sdata];
	st.global.f32 	[%rd1], %f9;
$L__BB2_9:
	bar.sync 	0;
	ld.global.f32 	%f4, [%rd1];
	@%p4 bra 	$L__BB2_13;
	setp.eq.f32 	%p11, %f4, 0f00000000;
	mov.b16 	%rs4, 0;
	@%p11 bra 	$L__BB2_12;
	div.rn.f32 	%f10, %f16, %f4;
	mul.f32 	%f11, %f5, %f10;
	mov.f32 	%f12, 0f3F000000;
	copysign.f32 	%f13, %f11, %f12;
	add.rz.f32 	%f14, %f11, %f13;
	cvt.rzi.f32.f32 	%f15, %f14;
	cvt.rzi.s32.f32 	%r27, %f15;
	cvt.rzi.s32.f32 	%r28, %f5;
	min.s32 	%r29, %r27, %r28;
	neg.s32 	%r30, %r28;
	max.s32 	%r31, %r29, %r30;
	cvt.u16.u32 	%rs4, %r31;
$L__BB2_12:
	mad.lo.s32 	%r32, %r17, %r12, %r5;
	cvta.to.global.u64 	%rd10, %rd3;
	mul.wide.s32 	%rd11, %r32, 2;
	add.s64 	%rd12, %rd10, %rd11;
	st.global.u16 	[%rd12], %rs4;
$L__BB2_13:
	ret;

}
	// .globl	_Z14block_quantizeIcEvPKfPT_Pfiiiif
.visible .entry _Z14block_quantizeIcEvPKfPT_Pfiiiif(
	.param .u64 .ptr .align 1 _Z14block_quantizeIcEvPKfPT_Pfiiiif_param_0,
	.param .u64 .ptr .align 1 _Z14block_quantizeIcEvPKfPT_Pfiiiif_param_1,
	.param .u64 .ptr .align 1 _Z14block_quantizeIcEvPKfPT_Pfiiiif_param_2,
	.param .u32 _Z14block_quantizeIcEvPKfPT_Pfiiiif_param_3,
	.param .u32 _Z14block_quantizeIcEvPKfPT_Pfiiiif_param_4,
	.param .u32 _Z14block_quantizeIcEvPKfPT_Pfiiiif_param_5,
	.param .u32 _Z14block_quantizeIcEvPKfPT_Pfiiiif_param_6,
	.param .f32 _Z14block_quantizeIcEvPKfPT_Pfiiiif_param_7
)
{
	.reg .pred 	%p<12>;
	.reg .b16 	%rs<5>;
	.reg .b32 	%r<34>;
	.reg .b32 	%f<17>;
	.reg .b64 	%rd<13>;

	ld.param.u64 	%rd2, [_Z14block_quantizeIcEvPKfPT_Pfiiiif_param_0];
	ld.param.u64 	%rd3, [_Z14block_quantizeIcEvPKfPT_Pfiiiif_param_1];
	ld.param.u64 	%rd4, [_Z14block_quantizeIcEvPKfPT_Pfiiiif_param_2];
	ld.param.u32 	%r12, [_Z14block_quantizeIcEvPKfPT_Pfiiiif_param_3];
	ld.param.u32 	%r13, [_Z14block_quantizeIcEvPKfPT_Pfiiiif_param_4];
	ld.param.u32 	%r15, [_Z14block_quantizeIcEvPKfPT_Pfiiiif_param_5];
	ld.param.u32 	%r16, [_Z14block_quantizeIcEvPKfPT_Pfiiiif_param_6];
	ld.param.f32 	%f5, [_Z14block_quantizeIcEvPKfPT_Pfiiiif_param_7];
	mov.u32 	%r1, %ctaid.x;
	mov.u32 	%r2, %ctaid.y;
	mov.u32 	%r3, %tid.x;
	mov.u32 	%r4, %tid.y;
	mad.lo.s32 	%r5, %r15, %r1, %r3;
	mad.lo.s32 	%r17, %r16, %r2, %r4;
	setp.lt.s32 	%p2, %r5, %r12;
	setp.lt.s32 	%p3, %r17, %r13;
	and.pred  	%p1, %p2, %p3;
	mov.f32 	%f16, 0f00000000;
	not.pred 	%p4, %p1;
	@%p4 bra 	$L__BB3_2;
	cvta.to.global.u64 	%rd5, %rd2;
	mad.lo.s32 	%r18, %r17, %r12, %r5;
	mul.wide.s32 	%rd6, %r18, 4;
	add.s64 	%rd7, %rd5, %rd6;
	ld.global.f32 	%f16, [%rd7];
$L__BB3_2:
	abs.f32 	%f7, %f16;
	mov.u32 	%r19, %ntid.y;
	mad.lo.s32 	%r7, %r3, %r19, %r4;
	shl.b32 	%r20, %r7, 2;
	mov.u32 	%r21, sdata;
	add.s32 	%r8, %r21, %r20;
	st.shared.f32 	[%r8], %f7;
	bar.sync 	0;
	mov.u32 	%r22, %ntid.x;
	mul.lo.s32 	%r33, %r22, %r19;
	setp.lt.u32 	%p5, %r33, 2;
	@%p5 bra 	$L__BB3_7;
$L__BB3_3:
	mov.u32 	%r10, %r33;
	shr.u32 	%r33, %r10, 1;
	setp.ge.u32 	%p6, %r7, %r33;
	@%p6 bra 	$L__BB3_6;
	ld.shared.f32 	%f8, [%r8];
	shl.b32 	%r23, %r33, 2;
	add.s32 	%r24, %r8, %r23;
	ld.shared.f32 	%f3, [%r24];
	setp.geu.f32 	%p7, %f8, %f3;
	@%p7 bra 	$L__BB3_6;
	st.shared.f32 	[%r8], %f3;
$L__BB3_6:
	bar.sync 	0;
	setp.gt.u32 	%p8, %r10, 3;
	@%p8 bra 	$L__BB3_3;
$L__BB3_7:
	mov.u32 	%r25, %nctaid.x;
	mad.lo.s32 	%r26, %r2, %r25, %r1;
	setp.ne.s32 	%p9, %r7, 0;
	cvta.to.global.u64 	%rd8, %rd4;
	mul.wide.u32 	%rd9, %r26, 4;
	add.s64 	%rd1, %rd8, %rd9;
	@%p9 bra 	$L__BB3_9;
	ld.shared.f32 	%f9, [sdata];
	st.global.f32 	[%rd1], %f9;
$L__BB3_9:
	bar.sync 	0;
	ld.global.f32 	%f4, [%rd1];
	@%p4 bra 	$L__BB3_13;
	setp.eq.f32 	%p11, %f4, 0f00000000;
	mov.b16 	%rs4, 0;
	@%p11 bra 	$L__BB3_12;
	div.rn.f32 	%f10, %f16, %f4;
	mul.f32 	%f11, %f5, %f10;
	mov.f32 	%f12, 0f3F000000;
	copysign.f32 	%f13, %f11, %f12;
	add.rz.f32 	%f14, %f11, %f13;
	cvt.rzi.f32.f32 	%f15, %f14;
	cvt.rzi.s32.f32 	%r27, %f15;
	cvt.rzi.s32.f32 	%r28, %f5;
	min.s32 	%r29, %r27, %r28;
	neg.s32 	%r30, %r28;
	max.s32 	%r31, %r29, %r30;
	cvt.u16.u32 	%rs4, %r31;
$L__BB3_12:
	mad.lo.s32 	%r32, %r17, %r12, %r5;
	cvt.s64.s32 	%rd10, %r32;
	cvta.to.global.u64 	%rd11, %rd3;
	add.s64 	%rd12, %rd11, %rd10;
	st.global.u8 	[%rd12], %rs4;
$L__BB3_13:
	ret;

}
	// .globl	_Z15dequantizedGemmIsEvPKT_PKfiiiiiS2_S4_iiiiifPf
.visible .entry _Z15dequantizedGemmIsEvPKT_PKfiiiiiS2_S4_iiiiifPf(
	.param .u64 .ptr .align 1 _Z15dequantizedGemmIsEvPKT_PKfiiiiiS2_S4_iiiiifPf_param_0,
	.param .u64 .ptr .align 1 _Z15dequantizedGemmIsEvPKT_PKfiiiiiS2_S4_iiiiifPf_param_1,
	.param .u32 _Z15dequantizedGemmIsEvPKT_PKfiiiiiS2_S4_iiiiifPf_param_2,
	.param .u32 _Z15dequantizedGemmIsEvPKT_PKfiiiiiS2_S4_iiiiifPf_param_3,
	.param .u32 _Z15dequantizedGemmIsEvPKT_PKfiiiiiS2_S4_iiiiifPf_param_4,
	.param .u32 _Z15dequantizedGemmIsEvPKT_PKfiiiiiS2_S4_iiiiifPf_param_5,
	.param .u32 _Z15dequantizedGemmIsEvPKT_PKfiiiiiS2_S4_iiiiifPf_param_6,
	.param .u64 .ptr .align 1 _Z15dequantizedGemmIsEvPKT_PKfiiiiiS2_S4_iiiiifPf_param_7,
	.param .u64 .ptr .align 1 _Z15dequantizedGemmIsEvPKT_PKfiiiiiS2_S4_iiiiifPf_param_8,
	.param .u32 _Z15dequantizedGemmIsEvPKT_PKfiiiiiS2_S4_iiiiifPf_param_9,
	.param .u32 _Z15dequantizedGemmIsEvPKT_PKfiiiiiS2_S4_iiiiifPf_param_10,
	.param .u32 _Z15dequantizedGemmIsEvPKT_PKfiiiiiS2_S4_iiiiifPf_param_11,
	.param .u32 _Z15dequantizedGemmIsEvPKT_PKfiiiiiS2_S4_iiiiifPf_param_12,
	.param .u32 _Z15dequantizedGemmIsEvPKT_PKfiiiiiS2_S4_iiiiifPf_param_13,
	.param .f32 _Z15dequantizedGemmIsEvPKT_PKfiiiiiS2_S4_iiiiifPf_param_14,
	.param .u64 .ptr .align 1 _Z15dequantizedGemmIsEvPKT_PKfiiiiiS2_S4_iiiiifPf_param_15
)
{
	.reg .pred 	%p<12>;
	.reg .b16 	%rs<7>;
	.reg .b32 	%r<70>;
	.reg .b32 	%f<72>;
	.reg .b64 	%rd<24>;
	// demoted variable
	.shared .align 2 .b8 _ZZ15dequantizedGemmIsEvPKT_PKfiiiiiS2_S4_iiiiifPfE2sU[512];
	// demoted variable
	.shared .align 2 .b8 _ZZ15dequantizedGemmIsEvPKT_PKfiiiiiS2_S4_iiiiifPfE3sVT[512];
	// demoted variable
	.shared .align 4 .b8 _ZZ15dequantizedGemmIsEvPKT_PKfiiiiiS2_S4_iiiiifPfE9sU_scales[1024];
	// demoted variable
	.shared .align 4 .b8 _ZZ15dequantizedGemmIsEvPKT_PKfiiiiiS2_S4_iiiiifPfE10sVT_scales[1024];
	// demoted variable
	.shared .align 4 .b8 _ZZ15dequantizedGemmIsEvPKT_PKfiiiiiS2_S4_iiiiifPfE6sU_deq[1024];
	// demoted variable
	.shared .align 4 .b8 _ZZ15dequantizedGemmIsEvPKT_PKfiiiiiS2_S4_iiiiifPfE7sVT_deq[1024];
	ld.param.u32 	%r28, [_Z15dequantizedGemmIsEvPKT_PKfiiiiiS2_S4_iiiiifPf_param_2];
	ld.param.u32 	%r29, [_Z15dequantizedGemmIsEvPKT_PKfiiiiiS2_S4_iiiiifPf_param_3];
	ld.param.u32 	%r30, [_Z15dequantizedGemmIsEvPKT_PKfiiiiiS2_S4_iiiiifPf_param_4];
	ld.param.u32 	%r31, [_Z15dequantizedGemmIsEvPKT_PKfiiiiiS2_S4_iiiiifPf_param_5];
	ld.param.u32 	%r32, [_Z15dequantizedGemmIsEvPKT_PKfiiiiiS2_S4_iiiiifPf_param_6];
	ld.param.u64 	%rd7, [_Z15dequantizedGemmIsEvPKT_PKfiiiiiS2_S4_iiiiifPf_param_7];
	ld.param.u64 	%rd8, [_Z15dequantizedGemmIsEvPKT_PKfiiiiiS2_S4_iiiiifPf_param_8];
	ld.param.u32 	%r33, [_Z15dequantizedGemmIsEvPKT_PKfiiiiiS2_S4_iiiiifPf_param_9];
	ld.param.u32 	%r34, [_Z15dequantizedGemmIsEvPKT_PKfiiiiiS2_S4_iiiiifPf_param_10];
	ld.param.u32 	%r35, [_Z15dequantizedGemmIsEvPKT_PKfiiiiiS2_S4_iiiiifPf_param_11];
	ld.param.u32 	%r36, [_Z15dequantizedGemmIsEvPKT_PKfiiiiiS2_S4_iiiiifPf_param_12];
	ld.param.u32 	%r37, [_Z15dequantizedGemmIsEvPKT_PKfiiiiiS2_S4_iiiiifPf_param_13];
	ld.param.f32 	%f8, [_Z15dequantizedGemmIsEvPKT_PKfiiiiiS2_S4_iiiiifPf_param_14];
	mov.u32 	%r38, %ctaid.y;
	shl.b32 	%r1, %r38, 4;
	mov.u32 	%r67, %tid.y;
	add.s32 	%r3, %r1, %r67;
	mov.u32 	%r39, %ctaid.x;
	shl.b32 	%r40, %r39, 4;
	mov.u32 	%r65, %tid.x;
	add.s32 	%r5, %r40, %r65;
	setp.lt.s32 	%p1, %r29, 1;
	mov.f32 	%f71, 0f00000000;
	@%p1 bra 	$L__BB4_9;
	ld.param.u64 	%rd22, [_Z15dequantizedGemmIsEvPKT_PKfiiiiiS2_S4_iiiiifPf_param_1];
	ld.param.u64 	%rd21, [_Z15dequantizedGemmIsEvPKT_PKfiiiiiS2_S4_iiiiifPf_param_0];
	add.s32 	%r41, %r29, 15;
	shr.u32 	%r42, %r41, 4;
	shl.b32 	%r43, %r67, 5;
	mov.u32 	%r44, _ZZ15dequantizedGemmIsEvPKT_PKfiiiiiS2_S4_iiiiifPfE2sU;
	add.s32 	%r45, %r44, %r43;
	shl.b32 	%r46, %r65, 1;
	add.s32 	%r6, %r45, %r46;
	shl.b32 	%r47, %r67, 6;
	mov.u32 	%r48, _ZZ15dequantizedGemmIsEvPKT_PKfiiiiiS2_S4_iiiiifPfE9sU_scales;
	add.s32 	%r49, %r48, %r47;
	shl.b32 	%r50, %r65, 2;
	add.s32 	%r7, %r49, %r50;
	mov.u32 	%r51, _ZZ15dequantizedGemmIsEvPKT_PKfiiiiiS2_S4_iiiiifPfE3sVT;
	add.s32 	%r52, %r51, %r43;
	add.s32 	%r8, %r52, %r46;
	mov.u32 	%r53, _ZZ15dequantizedGemmIsEvPKT_PKfiiiiiS2_S4_iiiiifPfE10sVT_scales;
	add.s32 	%r54, %r53, %r47;
	add.s32 	%r9, %r54, %r50;
	mov.u32 	%r55, _ZZ15dequantizedGemmIsEvPKT_PKfiiiiiS2_S4_iiiiifPfE6sU_deq;
	add.s32 	%r10, %r55, %r47;
	add.s32 	%r11, %r10, %r50;
	mov.u32 	%r56, _ZZ15dequantizedGemmIsEvPKT_PKfiiiiiS2_S4_iiiiifPfE7sVT_deq;
	add.s32 	%r13, %r56, %r50;
	add.s32 	%r12, %r13, %r47;
	neg.s32 	%r69, %r42;
	mad.lo.s32 	%r68, %r33, %r5, %r67;
	mad.lo.s32 	%r57, %r65, %r28, %r67;
	add.s32 	%r66, %r57, %r1;
	shl.b32 	%r17, %r28, 4;
	cvta.to.global.u64 	%rd1, %rd21;
	cvta.to.global.u64 	%rd2, %rd22;
	cvta.to.global.u64 	%rd3, %rd7;
	cvta.to.global.u64 	%rd4, %rd8;
	mov.f32 	%f71, 0f00000000;
	div.s32 	%r58, %r3, %r30;
	div.s32 	%r62, %r5, %r36;
$L__BB4_2:
	setp.ge.s32 	%p2, %r3, %r28;
	setp.ge.s32 	%p3, %r65, %r29;
	or.pred  	%p4, %p2, %p3;
	@%p4 bra 	$L__BB4_4;
	mul.wide.s32 	%rd10, %r66, 2;
	add.s64 	%rd11, %rd1, %rd10;
	ld.global.u16 	%rs2, [%rd11];
	st.shared.u16 	[%r6], %rs2;
	div.s32 	%r59, %r65, %r31;
	mad.lo.s32 	%r60, %r59, %r32, %r58;
	mul.wide.s32 	%rd12, %r60, 4;
	add.s64 	%rd13, %rd2, %rd12;
	ld.global.f32 	%f69, [%rd13];
	bra.uni 	$L__BB4_5;
$L__BB4_4:
	mov.b16 	%rs1, 0;
	st.shared.u16 	[%r6], %rs1;
	mov.f32 	%f69, 0f00000000;
$L__BB4_5:
	setp.ge.s32 	%p5, %r5, %r34;
	st.shared.f32 	[%r7], %f69;
	setp.ge.s32 	%p6, %r67, %r33;
	or.pred  	%p7, %p5, %p6;
	@%p7 bra 	$L__BB4_7;
	mul.wide.s32 	%rd14, %r68, 2;
	add.s64 	%rd15, %rd3, %rd14;
	ld.global.u16 	%rs4, [%rd15];
	st.shared.u16 	[%r8], %rs4;
	div.s32 	%r61, %r67, %r35;
	mad.lo.s32 	%r63, %r62, %r37, %r61;
	mul.wide.s32 	%rd16, %r63, 4;
	add.s64 	%rd17, %rd4, %rd16;
	ld.global.f32 	%f70, [%rd17];
	bra.uni 	$L__BB4_8;
$L__BB4_7:
	mov.b16 	%rs3, 0;
	st.shared.u16 	[%r8], %rs3;
	mov.f32 	%f70, 0f00000000;
$L__BB4_8:
	st.shared.f32 	[%r9], %f70;
	bar.sync 	0;
	ld.shared.u16 	%rs5, [%r6];
	cvt.rn.f32.s16 	%f13, %rs5;
	div.rn.f32 	%f14, %f13, %f8;
	ld.shared.f32 	%f15, [%r7];
	mul.f32 	%f16, %f15, %f14;
	st.shared.f32 	[%r11], %f16;
	ld.shared.u16 	%rs6, [%r8];
	cvt.rn.f32.s16 	%f17, %rs6;
	div.rn.f32 	%f18, %f17, %f8;
	ld.shared.f32 	%f19, [%r9];
	mul.f32 	%f20, %f19, %f18;
	st.shared.f32 	[%r12], %f20;
	bar.sync 	0;
	ld.shared.f32 	%f21, [%r10];
	ld.shared.f32 	%f22, [%r13];
	fma.rn.f32 	%f23, %f21, %f22, %f71;
	ld.shared.f32 	%f24, [%r10+4];
	ld.shared.f32 	%f25, [%r13+64];
	fma.rn.f32 	%f26, %f24, %f25, %f23;
	ld.shared.f32 	%f27, [%r10+8];
	ld.shared.f32 	%f28, [%r13+128];
	fma.rn.f32 	%f29, %f27, %f28, %f26;
	ld.shared.f32 	%f30, [%r10+12];
	ld.shared.f32 	%f31, [%r13+192];
	fma.rn.f32 	%f32, %f30, %f31, %f29;
	ld.shared.f32 	%f33, [%r10+16];
	ld.shared.f32 	%f34, [%r13+256];
	fma.rn.f32 	%f35, %f33, %f34, %f32;
	ld.shared.f32 	%f36, [%r10+20];
	ld.shared.f32 	%f37, [%r13+320];
	fma.rn.f32 	%f38, %f36, %f37, %f35;
	ld.shared.f32 	%f39, [%r10+24];
	ld.shared.f32 	%f40, [%r13+384];
	fma.rn.f32 	%f41, %f39, %f40, %f38;
	ld.shared.f32 	%f42, [%r10+28];
	ld.shared.f32 	%f43, [%r13+448];
	fma.rn.f32 	%f44, %f42, %f43, %f41;
	ld.shared.f32 	%f45, [%r10+32];
	ld.shared.f32 	%f46, [%r13+512];
	fma.rn.f32 	%f47, %f45, %f46, %f44;
	ld.shared.f32 	%f48, [%r10+36];
	ld.shared.f32 	%f49, [%r13+576];
	fma.rn.f32 	%f50, %f48, %f49, %f47;
	ld.shared.f32 	%f51, [%r10+40];
	ld.shared.f32 	%f52, [%r13+640];
	fma.rn.f32 	%f53, %f51, %f52, %f50;
	ld.shared.f32 	%f54, [%r10+44];
	ld.shared.f32 	%f55, [%r13+704];
	fma.rn.f32 	%f56, %f54, %f55, %f53;
	ld.shared.f32 	%f57, [%r10+48];
	ld.shared.f32 	%f58, [%r13+768];
	fma.rn.f32 	%f59, %f57, %f58, %f56;
	ld.shared.f32 	%f60, [%r10+52];
	ld.shared.f32 	%f61, [%r13+832];
	fma.rn.f32 	%f62, %f60, %f61, %f59;
	ld.shared.f32 	%f63, [%r10+56];
	ld.shared.f32 	%f64, [%r13+896];
	fma.rn.f32 	%f65, %f63, %f64, %f62;
	ld.shared.f32 	%f66, [%r10+60];
	ld.shared.f32 	%f67, [%r13+960];
	fma.rn.f32 	%f71, %f66, %f67, %f65;
	bar.sync 	0;
	add.s32 	%r69, %r69, 1;
	setp.ne.s32 	%p8, %r69, 0;
	add.s32 	%r68, %r68, 16;
	add.s32 	%r67, %r67, 16;
	add.s32 	%r66, %r66, %r17;
	add.s32 	%r65, %r65, 16;
	@%p8 bra 	$L__BB4_2;
$L__BB4_9:
	setp.ge.s32 	%p9, %r3, %r28;
	setp.ge.s32 	%p10, %r5, %r34;
	or.pred  	%p11, %p9, %p10;
	@%p11 bra 	$L__BB4_11;
	ld.param.u64 	%rd23, [_Z15dequantizedGemmIsEvPKT_PKfiiiiiS2_S4_iiiiifPf_param_15];
	mad.lo.s32 	%r64, %r28, %r5, %r3;
	cvta.to.global.u64 	%rd18, %rd23;
	mul.wide.s32 	%rd19, %r64, 4;
	add.s64 	%rd20, %rd18, %rd19;
	st.global.f32 	[%rd20], %f71;
$L__BB4_11:
	ret;

}
	// .globl	_Z15dequantizedGemmIcEvPKT_PKfiiiiiS2_S4_iiiiifPf
.visible .entry _Z15dequantizedGemmIcEvPKT_PKfiiiiiS2_S4_iiiiifPf(
	.param .u64 .ptr .align 1 _Z15dequantizedGemmIcEvPKT_PKfiiiiiS2_S4_iiiiifPf_param_0,
	.param .u64 .ptr .align 1 _Z15dequantizedGemmIcEvPKT_PKfiiiiiS2_S4_iiiiifPf_param_1,
	.param .u32 _Z15dequantizedGemmIcEvPKT_PKfiiiiiS2_S4_iiiiifPf_param_2,
	.param .u32 _Z15dequantizedGemmIcEvPKT_PKfiiiiiS2_S4_iiiiifPf_param_3,
	.param .u32 _Z15dequantizedGemmIcEvPKT_PKfiiiiiS2_S4_iiiiifPf_param_4,
	.param .u32 _Z15dequantizedGemmIcEvPKT_PKfiiiiiS2_S4_iiiiifPf_param_5,
	.param .u32 _Z15dequantizedGemmIcEvPKT_PKfiiiiiS2_S4_iiiiifPf_param_6,
	.param .u64 .ptr .align 1 _Z15dequantizedGemmIcEvPKT_PKfiiiiiS2_S4_iiiiifPf_param_7,
	.param .u64 .ptr .align 1 _Z15dequantizedGemmIcEvPKT_PKfiiiiiS2_S4_iiiiifPf_param_8,
	.param .u32 _Z15dequantizedGemmIcEvPKT_PKfiiiiiS2_S4_iiiiifPf_param_9,
	.param .u32 _Z15dequantizedGemmIcEvPKT_PKfiiiiiS2_S4_iiiiifPf_param_10,
	.param .u32 _Z15dequantizedGemmIcEvPKT_PKfiiiiiS2_S4_iiiiifPf_param_11,
	.param .u32 _Z15dequantizedGemmIcEvPKT_PKfiiiiiS2_S4_iiiiifPf_param_12,
	.param .u32 _Z15dequantizedGemmIcEvPKT_PKfiiiiiS2_S4_iiiiifPf_param_13,
	.param .f32 _Z15dequantizedGemmIcEvPKT_PKfiiiiiS2_S4_iiiiifPf_param_14,
	.param .u64 .ptr .align 1 _Z15dequantizedGemmIcEvPKT_PKfiiiiiS2_S4_iiiiifPf_param_15
)
{
	.reg .pred 	%p<12>;
	.reg .b16 	%rs<7>;
	.reg .b32 	%r<69>;
	.reg .b32 	%f<72>;
	.reg .b64 	%rd<24>;
	// demoted variable
	.shared .align 1 .b8 _ZZ15dequantizedGemmIcEvPKT_PKfiiiiiS2_S4_iiiiifPfE2sU[256];
	// demoted variable
	.shared .align 1 .b8 _ZZ15dequantizedGemmIcEvPKT_PKfiiiiiS2_S4_iiiiifPfE3sVT[256];
	// demoted variable
	.shared .align 4 .b8 _ZZ15dequantizedGemmIcEvPKT_PKfiiiiiS2_S4_iiiiifPfE9sU_scales[1024];
	// demoted variable
	.shared .align 4 .b8 _ZZ15dequantizedGemmIcEvPKT_PKfiiiiiS2_S4_iiiiifPfE10sVT_scales[1024];
	// demoted variable
	.shared .align 4 .b8 _ZZ15dequantizedGemmIcEvPKT_PKfiiiiiS2_S4_iiiiifPfE6sU_deq[1024];
	// demoted variable
	.shared .align 4 .b8 _ZZ15dequantizedGemmIcEvPKT_PKfiiiiiS2_S4_iiiiifPfE7sVT_deq[1024];
	ld.param.u32 	%r28, [_Z15dequantizedGemmIcEvPKT_PKfiiiiiS2_S4_iiiiifPf_param_2];
	ld.param.u32 	%r29, [_Z15dequantizedGemmIcEvPKT_PKfiiiiiS2_S4_iiiiifPf_param_3];
	ld.param.u32 	%r30, [_Z15dequantizedGemmIcEvPKT_PKfiiiiiS2_S4_iiiiifPf_param_4];
	ld.param.u32 	%r31, [_Z15dequantizedGemmIcEvPKT_PKfiiiiiS2_S4_iiiiifPf_param_5];
	ld.param.u32 	%r32, [_Z15dequantizedGemmIcEvPKT_PKfiiiiiS2_S4_iiiiifPf_param_6];
	ld.param.u64 	%rd7, [_Z15dequantizedGemmIcEvPKT_PKfiiiiiS2_S4_iiiiifPf_param_7];
	ld.param.u64 	%rd8, [_Z15dequantizedGemmIcEvPKT_PKfiiiiiS2_S4_iiiiifPf_param_8];
	ld.param.u32 	%r33, [_Z15dequantizedGemmIcEvPKT_PKfiiiiiS2_S4_iiiiifPf_param_9];
	ld.param.u32 	%r34, [_Z15dequantizedGemmIcEvPKT_PKfiiiiiS2_S4_iiiiifPf_param_10];
	ld.param.u32 	%r35, [_Z15dequantizedGemmIcEvPKT_PKfiiiiiS2_S4_iiiiifPf_param_11];
	ld.param.u32 	%r36, [_Z15dequantizedGemmIcEvPKT_PKfiiiiiS2_S4_iiiiifPf_param_12];
	ld.param.u32 	%r37, [_Z15dequantizedGemmIcEvPKT_PKfiiiiiS2_S4_iiiiifPf_param_13];
	ld.param.f32 	%f8, [_Z15dequantizedGemmIcEvPKT_PKfiiiiiS2_S4_iiiiifPf_param_14];
	mov.u32 	%r38, %ctaid.y;
	shl.b32 	%r1, %r38, 4;
	mov.u32 	%r66, %tid.y;
	add.s32 	%r3, %r1, %r66;
	mov.u32 	%r39, %ctaid.x;
	shl.b32 	%r40, %r39, 4;
	mov.u32 	%r64, %tid.x;
	add.s32 	%r5, %r40, %r64;
	setp.lt.s32 	%p1, %r29, 1;
	mov.f32 	%f71, 0f00000000;
	@%p1 bra 	$L__BB5_9;
	ld.param.u64 	%rd22, [_Z15dequantizedGemmIcEvPKT_PKfiiiiiS2_S4_iiiiifPf_param_1];
	ld.param.u64 	%rd21, [_Z15dequantizedGemmIcEvPKT_PKfiiiiiS2_S4_iiiiifPf_param_0];
	add.s32 	%r41, %r29, 15;
	shr.u32 	%r42, %r41, 4;
	shl.b32 	%r43, %r66, 4;
	mov.u32 	%r44, _ZZ15dequantizedGemmIcEvPKT_PKfiiiiiS2_S4_iiiiifPfE2sU;
	add.s32 	%r45, %r44, %r43;
	add.s32 	%r6, %r45, %r64;
	shl.b32 	%r46, %r66, 6;
	mov.u32 	%r47, _ZZ15dequantizedGemmIcEvPKT_PKfiiiiiS2_S4_iiiiifPfE9sU_scales;
	add.s32 	%r48, %r47, %r46;
	shl.b32 	%r49, %r64, 2;
	add.s32 	%r7, %r48, %r49;
	mov.u32 	%r50, _ZZ15dequantizedGemmIcEvPKT_PKfiiiiiS2_S4_iiiiifPfE3sVT;
	add.s32 	%r51, %r50, %r43;
	add.s32 	%r8, %r51, %r64;
	mov.u32 	%r52, _ZZ15dequantizedGemmIcEvPKT_PKfiiiiiS2_S4_iiiiifPfE10sVT_scales;
	add.s32 	%r53, %r52, %r46;
	add.s32 	%r9, %r53, %r49;
	mov.u32 	%r54, _ZZ15dequantizedGemmIcEvPKT_PKfiiiiiS2_S4_iiiiifPfE6sU_deq;
	add.s32 	%r10, %r54, %r46;
	add.s32 	%r11, %r10, %r49;
	mov.u32 	%r55, _ZZ15dequantizedGemmIcEvPKT_PKfiiiiiS2_S4_iiiiifPfE7sVT_deq;
	add.s32 	%r13, %r55, %r49;
	add.s32 	%r12, %r13, %r46;
	neg.s32 	%r68, %r42;
	mad.lo.s32 	%r67, %r33, %r5, %r66;
	mad.lo.s32 	%r56, %r64, %r28, %r66;
	add.s32 	%r65, %r56, %r1;
	shl.b32 	%r17, %r28, 4;
	cvta.to.global.u64 	%rd1, %rd21;
	cvta.to.global.u64 	%rd2, %rd22;
	cvta.to.global.u64 	%rd3, %rd7;
	cvta.to.global.u64 	%rd4, %rd8;
	mov.f32 	%f71, 0f00000000;
	div.s32 	%r57, %r3, %r30;
	div.s32 	%r61, %r5, %r36;
$L__BB5_2:
	setp.ge.s32 	%p2, %r3, %r28;
	setp.ge.s32 	%p3, %r64, %r29;
	or.pred  	%p4, %p2, %p3;
	@%p4 bra 	$L__BB5_4;
	cvt.s64.s32 	%rd10, %r65;
	add.s64 	%rd11, %rd1, %rd10;
	ld.global.u8 	%rs2, [%rd11];
	st.shared.u8 	[%r6], %rs2;
	div.s32 	%r58, %r64, %r31;
	mad.lo.s32 	%r59, %r58, %r32, %r57;
	mul.wide.s32 	%rd12, %r59, 4;
	add.s64 	%rd13, %rd2, %rd12;
	ld.global.f32 	%f69, [%rd13];
	bra.uni 	$L__BB5_5;
$L__BB5_4:
	mov.b16 	%rs1, 0;
	st.shared.u8 	[%r6], %rs1;
	mov.f32 	%f69, 0f00000000;
$L__BB5_5:
	setp.ge.s32 	%p5, %r5, %r34;
	st.shared.f32 	[%r7], %f69;
	setp.ge.s32 	%p6, %r66, %r33;
	or.pred  	%p7, %p5, %p6;
	@%p7 bra 	$L__BB5_7;
	cvt.s64.s32 	%rd14, %r67;
	add.s64 	%rd15, %rd3, %rd14;
	ld.global.u8 	%rs4, [%rd15];
	st.shared.u8 	[%r8], %rs4;
	div.s32 	%r60, %r66, %r35;
	mad.lo.s32 	%r62, %r61, %r37, %r60;
	mul.wide.s32 	%rd16, %r62, 4;
	add.s64 	%rd17, %rd4, %rd16;
	ld.global.f32 	%f70, [%rd17];
	bra.uni 	$L__BB5_8;
$L__BB5_7:
	mov.b16 	%rs3, 0;
	st.shared.u8 	[%r8], %rs3;
	mov.f32 	%f70, 0f00000000;
$L__BB5_8:
	st.shared.f32 	[%r9], %f70;
	bar.sync 	0;
	ld.shared.s8 	%rs5, [%r6];
	cvt.rn.f32.s16 	%f13, %rs5;
	div.rn.f32 	%f14, %f13, %f8;
	ld.shared.f32 	%f15, [%r7];
	mul.f32 	%f16, %f15, %f14;
	st.shared.f32 	[%r11], %f16;
	ld.shared.s8 	%rs6, [%r8];
	cvt.rn.f32.s16 	%f17, %rs6;
	div.rn.f32 	%f18, %f17, %f8;
	ld.shared.f32 	%f19, [%r9];
	mul.f32 	%f20, %f19, %f18;
	st.shared.f32 	[%r12], %f20;
	bar.sync 	0;
	ld.shared.f32 	%f21, [%r10];
	ld.shared.f32 	%f22, [%r13];
	fma.rn.f32 	%f23, %f21, %f22, %f71;
	ld.shared.f32 	%f24, [%r10+4];
	ld.shared.f32 	%f25, [%r13+64];
	fma.rn.f32 	%f26, %f24, %f25, %f23;
	ld.shared.f32 	%f27, [%r10+8];
	ld.shared.f32 	%f28, [%r13+128];
	fma.rn.f32 	%f29, %f27, %f28, %f26;
	ld.shared.f32 	%f30, [%r10+12];
	ld.shared.f32 	%f31, [%r13+192];
	fma.rn.f32 	%f32, %f30, %f31, %f29;
	ld.shared.f32 	%f33, [%r10+16];
	ld.shared.f32 	%f34, [%r13+256];
	fma.rn.f32 	%f35, %f33, %f34, %f32;
	ld.shared.f32 	%f36, [%r10+20];
	ld.shared.f32 	%f37, [%r13+320];
	fma.rn.f32 	%f38, %f36, %f37, %f35;
	ld.shared.f32 	%f39, [%r10+24];
	ld.shared.f32 	%f40, [%r13+384];
	fma.rn.f32 	%f41, %f39, %f40, %f38;
	ld.shared.f32 	%f42, [%r10+28];
	ld.shared.f32 	%f43, [%r13+448];
	fma.rn.f32 	%f44, %f42, %f43, %f41;
	ld.shared.f32 	%f45, [%r10+32];
	ld.shared.f32 	%f46, [%r13+512];
	fma.rn.f32 	%f47, %f45, %f46, %f44;
	ld.shared.f32 	%f48, [%r10+36];
	ld.shared.f32 	%f49, [%r13+576];
	fma.rn.f32 	%f50, %f48, %f49, %f47;
	ld.shared.f32 	%f51, [%r10+40];
	ld.shared.f32 	%f52, [%r13+640];
	fma.rn.f32 	%f53, %f51, %f52, %f50;
	ld.shared.f32 	%f54, [%r10+44];
	ld.shared.f32 	%f55, [%r13+704];
	fma.rn.f32 	%f56, %f54, %f55, %f53;
	ld.shared.f32 	%f57, [%r10+48];
	ld.shared.f32 	%f58, [%r13+768];
	fma.rn.f32 	%f59, %f57, %f58, %f56;
	ld.shared.f32 	%f60, [%r10+52];
	ld.shared.f32 	%f61, [%r13+832];
	fma.rn.f32 	%f62, %f60, %f61, %f59;
	ld.shared.f32 	%f63, [%r10+56];
	ld.shared.f32 	%f64, [%r13+896];
	fma.rn.f32 	%f65, %f63, %f64, %f62;
	ld.shared.f32 	%f66, [%r10+60];
	ld.shared.f32 	%f67, [%r13+960];
	fma.rn.f32 	%f71, %f66, %f67, %f65;
	bar.sync 	0;
	add.s32 	%r68, %r68, 1;
	setp.ne.s32 	%p8, %r68, 0;
	add.s32 	%r67, %r67, 16;
	add.s32 	%r66, %r66, 16;
	add.s32 	%r65, %r65, %r17;
	add.s32 	%r64, %r64, 16;
	@%p8 bra 	$L__BB5_2;
$L__BB5_9:
	setp.ge.s32 	%p9, %r3, %r28;
	setp.ge.s32 	%p10, %r5, %r34;
	or.pred  	%p11, %p9, %p10;
	@%p11 bra 	$L__BB5_11;
	ld.param.u64 	%rd23, [_Z15dequantizedGemmIcEvPKT_PKfiiiiiS2_S4_iiiiifPf_param_15];
	mad.lo.s32 	%r63, %r28, %r5, %r3;
	cvta.to.global.u64 	%rd18, %rd23;
	mul.wide.s32 	%rd19, %r63, 4;
	add.s64 	%rd20, %rd18, %rd19;
	st.global.f32 	[%rd20], %f71;
$L__BB5_11:
	ret;

}


// ===== COMPILED SASS (sm_100) =====

	.target	sm_100

	.elftype	@"ET_EXEC"


//--------------------- .note.nv.tkinfo           --------------------------
	.section	.note.nv.tkinfo,"",@"SHT_NOTE"
	.sectionflags	@"SHF_NOTE_NV_TKINFO"
	.tkinfo
        /*0018*/ 	.word	0x00000002
        /*0030*/ 	.string	""
        /*0030*/ 	.string	"ptxas"
        /*0030*/ 	.string	"Cuda compilation tools, release 13.0, V13.0.88"
        /*0030*/ 	.string	"Build cuda_13.0.r13.0/compiler.36424714_0"
        /*0030*/ 	.string	"-arch sm_100 -m 64 "



//--------------------- .note.nv.cuinfo           --------------------------
	.section	.note.nv.cuinfo,"",@"SHT_NOTE"
	.sectionflags	@"SHF_NOTE_NV_CUINFO"
        /*0018*/ 	.short	0x0002
        /*001a*/ 	.short	0x0064
        /*001c*/ 	.short	0x0082
	.zero		2


//--------------------- .nv.info                  --------------------------
	.section	.nv.info,"",@"SHT_CUDA_INFO"
	.align	4


	//----- nvinfo : EIATTR_REGCOUNT
	.align		4
        /*0000*/ 	.byte	0x04, 0x2f
        /*0002*/ 	.short	(.L_1 - .L_0)
	.align		4
.L_0:
        /*0004*/ 	.word	index@(_Z12diagRightMulPKfS0_Pfii)
        /*0008*/ 	.word	0x0000000c


	//----- nvinfo : EIATTR_FRAME_SIZE
	.align		4
.L_1:
        /*000c*/ 	.byte	0x04, 0x11
        /*000e*/ 	.short	(.L_3 - .L_2)
	.align		4
.L_2:
        /*0010*/ 	.word	index@(_Z12diagRightMulPKfS0_Pfii)
        /*0014*/ 	.word	0x00000000


	//----- nvinfo : EIATTR_REGCOUNT
	.align		4
.L_3:
        /*0018*/ 	.byte	0x04, 0x2f
        /*001a*/ 	.short	(.L_5 - .L_4)
	.align		4
.L_4:
        /*001c*/ 	.word	index@(_Z11diagLeftMulPKfS0_Pfii)
        /*0020*/ 	.word	0x0000000c


	//----- nvinfo : EIATTR_FRAME_SIZE
	.align		4
.L_5:
        /*0024*/ 	.byte	0x04, 0x11
        /*0026*/ 	.short	(.L_7 - .L_6)
	.align		4
.L_6:
        /*0028*/ 	.word	index@(_Z11diagLeftMulPKfS0_Pfii)
        /*002c*/ 	.word	0x00000000


	//----- nvinfo : EIATTR_REGCOUNT
	.align		4
.L_7:
        /*0030*/ 	.byte	0x04, 0x2f
        /*0032*/ 	.short	(.L_9 - .L_8)
	.align		4
.L_8:
        /*0034*/ 	.word	index@(_Z14block_quantizeIsEvPKfPT_Pfiiiif)
        /*0038*/ 	.word	0x00000010


	//----- nvinfo : EIATTR_FRAME_SIZE
	.align		4
.L_9:
        /*003c*/ 	.byte	0x04, 0x11
        /*003e*/ 	.short	(.L_11 - .L_10)
	.align		4
.L_10:
        /*0040*/ 	.word	index@($__internal_3_$__cuda_sm3x_div_rn_noftz_f32_slowpath)
        /*0044*/ 	.word	0x00000000


	//----- nvinfo : EIATTR_FRAME_SIZE
	.align		4
.L_11:
        /*0048*/ 	.byte	0x04, 0x11
        /*004a*/ 	.short	(.L_13 - .L_12)
	.align		4
.L_12:
        /*004c*/ 	.word	index@(_Z14block_quantizeIsEvPKfPT_Pfiiiif)
        /*0050*/ 	.word	0x00000000


	//----- nvinfo : EIATTR_REGCOUNT
	.align		4
.L_13:
        /*0054*/ 	.byte	0x04, 0x2f
        /*0056*/ 	.short	(.L_15 - .L_14)
	.align		4
.L_14:
        /*0058*/ 	.word	index@(_Z14block_quantizeIcEvPKfPT_Pfiiiif)
        /*005c*/ 	.word	0x00000010


	//----- nvinfo : EIATTR_FRAME_SIZE
	.align		4
.L_15:
        /*0060*/ 	.byte	0x04, 0x11
        /*0062*/ 	.short	(.L_17 - .L_16)
	.align		4
.L_16:
        /*0064*/ 	.word	index@($__internal_2_$__cuda_sm3x_div_rn_noftz_f32_slowpath)
        /*0068*/ 	.word	0x00000000


	//----- nvinfo : EIATTR_FRAME_SIZE
	.align		4
.L_17:
        /*006c*/ 	.byte	0x04, 0x11
        /*006e*/ 	.short	(.L_19 - .L_18)
	.align		4
.L_18:
        /*0070*/ 	.word	index@(_Z14block_quantizeIcEvPKfPT_Pfiiiif)
        /*0074*/ 	.word	0x00000000


	//----- nvinfo : EIATTR_REGCOUNT
	.align		4
.L_19:
        /*0078*/ 	.byte	0x04, 0x2f
        /*007a*/ 	.short	(.L_21 - .L_20)
	.align		4
.L_20:
        /*007c*/ 	.word	index@(_Z15dequantizedGemmIsEvPKT_PKfiiiiiS2_S4_iiiiifPf)
        /*0080*/ 	.word	0x00000020


	//----- nvinfo : EIATTR_FRAME_SIZE
	.align		4
.L_21:
        /*0084*/ 	.byte	0x04, 0x11
        /*0086*/ 	.short	(.L_23 - .L_22)
	.align		4
.L_22:
        /*0088*/ 	.word	index@($__internal_1_$__cuda_sm3x_div_rn_noftz_f32_slowpath)
        /*008c*/ 	.word	0x00000000


	//----- nvinfo : EIATTR_FRAME_SIZE
	.align		4
.L_23:
        /*0090*/ 	.byte	0x04, 0x11
        /*0092*/ 	.short	(.L_25 - .L_24)
	.align		4
.L_24:
        /*0094*/ 	.word	index@(_Z15dequantizedGemmIsEvPKT_PKfiiiiiS2_S4_iiiiifPf)
        /*0098*/ 	.word	0x00000000


	//----- nvinfo : EIATTR_REGCOUNT
	.align		4
.L_25:
        /*009c*/ 	.byte	0x04, 0x2f
        /*009e*/ 	.short	(.L_27 - .L_26)
	.align		4
.L_26:
        /*00a0*/ 	.word	index@(_Z15dequantizedGemmIcEvPKT_PKfiiiiiS2_S4_iiiiifPf)
        /*00a4*/ 	.word	0x00000020


	//----- nvinfo : EIATTR_FRAME_SIZE
	.align		4
.L_27:
        /*00a8*/ 	.byte	0x04, 0x11
        /*00aa*/ 	.short	(.L_29 - .L_28)
	.align		4
.L_28:
        /*00ac*/ 	.word	index@($__internal_0_$__cuda_sm3x_div_rn_noftz_f32_slowpath)
        /*00b0*/ 	.word	0x00000000


	//----- nvinfo : EIATTR_FRAME_SIZE
	.align		4
.L_29:
        /*00b4*/ 	.byte	0x04, 0x11
        /*00b6*/ 	.short	(.L_31 - .L_30)
	.align		4
.L_30:
        /*00b8*/ 	.word	index@(_Z15dequantizedGemmIcEvPKT_PKfiiiiiS2_S4_iiiiifPf)
        /*00bc*/ 	.word	0x00000000


	//----- nvinfo : EIATTR_MIN_STACK_SIZE
	.align		4
.L_31:
        /*00c0*/ 	.byte	0x04, 0x12
        /*00c2*/ 	.short	(.L_33 - .L_32)
	.align		4
.L_32:
        /*00c4*/ 	.word	index@(_Z15dequantizedGemmIcEvPKT_PKfiiiiiS2_S4_iiiiifPf)
        /*00c8*/ 	.word	0x00000000


	//----- nvinfo : EIATTR_MIN_STACK_SIZE
	.align		4
.L_33:
        /*00cc*/ 	.byte	0x04, 0x12
        /*00ce*/ 	.short	(.L_35 - .L_34)
	.align		4
.L_34:
        /*00d0*/ 	.word	index@(_Z15dequantizedGemmIsEvPKT_PKfiiiiiS2_S4_iiiiifPf)
        /*00d4*/ 	.word	0x00000000


	//----- nvinfo : EIATTR_MIN_STACK_SIZE
	.align		4
.L_35:
        /*00d8*/ 	.byte	0x04, 0x12
        /*00da*/ 	.short	(.L_37 - .L_36)
	.align		4
.L_36:
        /*00dc*/ 	.word	index@(_Z14block_quantizeIcEvPKfPT_Pfiiiif)
        /*00e0*/ 	.word	0x00000000


	//----- nvinfo : EIATTR_MIN_STACK_SIZE
	.align		4
.L_37:
        /*00e4*/ 	.byte	0x04, 0x12
        /*00e6*/ 	.short	(.L_39 - .L_38)
	.align		4
.L_38:
        /*00e8*/ 	.word	index@(_Z14block_quantizeIsEvPKfPT_Pfiiiif)
        /*00ec*/ 	.word	0x00000000


	//----- nvinfo : EIATTR_MIN_STACK_SIZE
	.align		4
.L_39:
        /*00f0*/ 	.byte	0x04, 0x12
        /*00f2*/ 	.short	(.L_41 - .L_40)
	.align		4
.L_40:
        /*00f4*/ 	.word	index@(_Z11diagLeftMulPKfS0_Pfii)
        /*00f8*/ 	.word	0x00000000


	//----- nvinfo : EIATTR_MIN_STACK_SIZE
	.align		4
.L_41:
        /*00fc*/ 	.byte	0x04, 0x12
        /*00fe*/ 	.short	(.L_43 - .L_42)
	.align		4
.L_42:
        /*0100*/ 	.word	index@(_Z12diagRightMulPKfS0_Pfii)
        /*0104*/ 	.word	0x00000000
.L_43:


//--------------------- .nv.compat                --------------------------
	.section	.nv.compat,"",@"SHT_CUDA_COMPAT_INFO"
	.align	4
        /*0000*/ 	.byte	0x02, 0x09, 0x00, 0x00, 0x02, 0x02, 0x01, 0x00, 0x02, 0x05, 0x05, 0x00, 0x03, 0x07, 0x01, 0x01
        /*0010*/ 	.byte	0x02, 0x03, 0x00, 0x00, 0x02, 0x06, 0x01, 0x00, 0x04, 0x0b, 0x08, 0x00, 0x01, 0x00, 0x00, 0x00
        /*0020*/ 	.byte	0x00, 0x00, 0x00, 0x00


//--------------------- .nv.info._Z15dequantizedGemmIcEvPKT_PKfiiiiiS2_S4_iiiiifPf --------------------------
	.section	.nv.info._Z15dequantizedGemmIcEvPKT_PKfiiiiiS2_S4_iiiiifPf,"",@"SHT_CUDA_INFO"
	.sectionflags	@""
	.align	4


	//----- nvinfo : EIATTR_CUDA_API_VERSION
	.align		4
        /*0000*/ 	.byte	0x04, 0x37
        /*0002*/ 	.short	(.L_45 - .L_44)
.L_44:
        /*0004*/ 	.word	0x00000082


	//----- nvinfo : EIATTR_KPARAM_INFO
	.align		4
.L_45:
        /*0008*/ 	.byte	0x04, 0x17
        /*000a*/ 	.short	(.L_47 - .L_46)
.L_46:
        /*000c*/ 	.word	0x00000000
        /*0010*/ 	.short	0x000f
        /*0012*/ 	.short	0x0050
        /*0014*/ 	.byte	0x00, 0xf5, 0x21, 0x00


	//----- nvinfo : EIATTR_KPARAM_INFO
	.align		4
.L_47:
        /*0018*/ 	.byte	0x04, 0x17
        /*001a*/ 	.short	(.L_49 - .L_48)
.L_48:
        /*001c*/ 	.word	0x00000000
        /*0020*/ 	.short	0x000e
        /*0022*/ 	.short	0x004c
        /*0024*/ 	.byte	0x00, 0xf0, 0x11, 0x00


	//----- nvinfo : EIATTR_KPARAM_INFO
	.align		4
.L_49:
        /*0028*/ 	.byte	0x04, 0x17
        /*002a*/ 	.short	(.L_51 - .L_50)
.L_50:
        /*002c*/ 	.word	0x00000000
        /*0030*/ 	.short	0x000d
        /*0032*/ 	.short	0x0048
        /*0034*/ 	.byte	0x00, 0xf0, 0x11, 0x00


	//----- nvinfo : EIATTR_KPARAM_INFO
	.align		4
.L_51:
        /*0038*/ 	.byte	0x04, 0x17
        /*003a*/ 	.short	(.L_53 - .L_52)
.L_52:
        /*003c*/ 	.word	0x00000000
        /*0040*/ 	.short	0x000c
        /*0042*/ 	.short	0x0044
        /*0044*/ 	.byte	0x00, 0xf0, 0x11, 0x00


	//----- nvinfo : EIATTR_KPARAM_INFO
	.align		4
.L_53:
        /*0048*/ 	.byte	0x04, 0x17
        /*004a*/ 	.short	(.L_55 - .L_54)
.L_54:
        /*004c*/ 	.word	0x00000000
        /*0050*/ 	.short	0x000b
        /*0052*/ 	.short	0x0040
        /*0054*/ 	.byte	0x00, 0xf0, 0x11, 0x00


	//----- nvinfo : EIATTR_KPARAM_INFO
	.align		4
.L_55:
        /*0058*/ 	.byte	0x04, 0x17
        /*005a*/ 	.short	(.L_57 - .L_56)
.L_56:
        /*005c*/ 	.word	0x00000000
        /*0060*/ 	.short	0x000a
        /*0062*/ 	.short	0x003c
        /*0064*/ 	.byte	0x00, 0xf0, 0x11, 0x00


	//----- nvinfo : EIATTR_KPARAM_INFO
	.align		4
.L_57:
        /*0068*/ 	.byte	0x04, 0x17
        /*006a*/ 	.short	(.L_59 - .L_58)
.L_58:
        /*006c*/ 	.word	0x00000000
        /*0070*/ 	.short	0x0009
        /*0072*/ 	.short	0x0038
        /*0074*/ 	.byte	0x00, 0xf0, 0x11, 0x00


	//----- nvinfo : EIATTR_KPARAM_INFO
	.align		4
.L_59:
        /*0078*/ 	.byte	0x04, 0x17
        /*007a*/ 	.short	(.L_61 - .L_60)
.L_60:
        /*007c*/ 	.word	0x00000000
        /*0080*/ 	.short	0x0008
        /*0082*/ 	.short	0x0030
        /*0084*/ 	.byte	0x00, 0xf5, 0x21, 0x00


	//----- nvinfo : EIATTR_KPARAM_INFO
	.align		4
.L_61:
        /*0088*/ 	.byte	0x04, 0x17
        /*008a*/ 	.short	(.L_63 - .L_62)
.L_62:
        /*008c*/ 	.word	0x00000000
        /*0090*/ 	.short	0x0007
        /*0092*/ 	.short	0x0028
        /*0094*/ 	.byte	0x00, 0xf5, 0x21, 0x00


	//----- nvinfo : EIATTR_KPARAM_INFO
	.align		4
.L_63:
        /*0098*/ 	.byte	0x04, 0x17
        /*009a*/ 	.short	(.L_65 - .L_64)
.L_64:
        /*009c*/ 	.word	0x00000000
        /*00a0*/ 	.short	0x0006
        /*00a2*/ 	.short	0x0020
        /*00a4*/ 	.byte	0x00, 0xf0, 0x11, 0x00


	//----- nvinfo : EIATTR_KPARAM_INFO
	.align		4
.L_65:
        /*00a8*/ 	.byte	0x04, 0x17
        /*00aa*/ 	.short	(.L_67 - .L_66)
.L_66:
        /*00ac*/ 	.word	0x00000000
        /*00b0*/ 	.short	0x0005
        /*00b2*/ 	.short	0x001c
        /*00b4*/ 	.byte	0x00, 0xf0, 0x11, 0x00


	//----- nvinfo : EIATTR_KPARAM_INFO
	.align		4
.L_67:
        /*00b8*/ 	.byte	0x04, 0x17
        /*00ba*/ 	.short	(.L_69 - .L_68)
.L_68:
        /*00bc*/ 	.word	0x00000000
        /*00c0*/ 	.short	0x0004
        /*00c2*/ 	.short	0x0018
        /*00c4*/ 	.byte	0x00, 0xf0, 0x11, 0x00


	//----- nvinfo : EIATTR_KPARAM_INFO
	.align		4
.L_69:
        /*00c8*/ 	.byte	0x04, 0x17
        /*00ca*/ 	.short	(.L_71 - .L_70)
.L_70:
        /*00cc*/ 	.word	0x00000000
        /*00d0*/ 	.short	0x0003
        /*00d2*/ 	.short	0x0014
        /*00d4*/ 	.byte	0x00, 0xf0, 0x11, 0x00


	//----- nvinfo : EIATTR_KPARAM_INFO
	.align		4
.L_71:
        /*00d8*/ 	.byte	0x04, 0x17
        /*00da*/ 	.short	(.L_73 - .L_72)
.L_72:
        /*00dc*/ 	.word	0x00000000
        /*00e0*/ 	.short	0x0002
        /*00e2*/ 	.short	0x0010
        /*00e4*/ 	.byte	0x00, 0xf0, 0x11, 0x00


	//----- nvinfo : EIATTR_KPARAM_INFO
	.align		4
.L_73:
        /*00e8*/ 	.byte	0x04, 0x17
        /*00ea*/ 	.short	(.L_75 - .L_74)
.L_74:
        /*00ec*/ 	.word	0x00000000
        /*00f0*/ 	.short	0x0001
        /*00f2*/ 	.short	0x0008
        /*00f4*/ 	.byte	0x00, 0xf5, 0x21, 0x00


	//----- nvinfo : EIATTR_KPARAM_INFO
	.align		4
.L_75:
        /*00f8*/ 	.byte	0x04, 0x17
        /*00fa*/ 	.short	(.L_77 - .L_76)
.L_76:
        /*00fc*/ 	.word	0x00000000
        /*0100*/ 	.short	0x0000
        /*0102*/ 	.short	0x0000
        /*0104*/ 	.byte	0x00, 0xf5, 0x21, 0x00


	//----- nvinfo : EIATTR_SPARSE_MMA_MASK
	.align		4
.L_77:
        /*0108*/ 	.byte	0x03, 0x50
        /*010a*/ 	.short	0x0000


	//----- nvinfo : EIATTR_MAXREG_COUNT
	.align		4
        /*010c*/ 	.byte	0x03, 0x1b
        /*010e*/ 	.short	0x00ff


	//----- nvinfo : EIATTR_NUM_BARRIERS
	.align		4
        /*0110*/ 	.byte	0x02, 0x4c
        /*0112*/ 	.byte	0x01
	.zero		1


	//----- nvinfo : EIATTR_MERCURY_ISA_VERSION
	.align		4
        /*0114*/ 	.byte	0x03, 0x5f
        /*0116*/ 	.short	0x0101


	//----- nvinfo : EIATTR_VRC_CTA_INIT_COUNT
	.align		4
        /*0118*/ 	.byte	0x02, 0x4a
	.zero		1
	.zero		1


	//----- nvinfo : EIATTR_EXIT_INSTR_OFFSETS
	.align		4
        /*011c*/ 	.byte	0x04, 0x1c
        /*011e*/ 	.short	(.L_79 - .L_78)


	//   ....[0]....
.L_78:
        /*0120*/ 	.word	0x00001120


	//   ....[1]....
        /*0124*/ 	.word	0x00001170


	//----- nvinfo : EIATTR_CRS_STACK_SIZE
	.align		4
.L_79:
        /*0128*/ 	.byte	0x04, 0x1e
        /*012a*/ 	.short	(.L_81 - .L_80)
.L_80:
        /*012c*/ 	.word	0x00000000


	//----- nvinfo : EIATTR_CBANK_PARAM_SIZE
	.align		4
.L_81:
        /*0130*/ 	.byte	0x03, 0x19
        /*0132*/ 	.short	0x0058


	//----- nvinfo : EIATTR_PARAM_CBANK
	.align		4
        /*0134*/ 	.byte	0x04, 0x0a
        /*0136*/ 	.short	(.L_83 - .L_82)
	.align		4
.L_82:
        /*0138*/ 	.word	index@(.nv.constant0._Z15dequantizedGemmIcEvPKT_PKfiiiiiS2_S4_iiiiifPf)
        /*013c*/ 	.short	0x0380
        /*013e*/ 	.short	0x0058


	//----- nvinfo : EIATTR_SW_WAR
	.align		4
.L_83:
        /*0140*/ 	.byte	0x04, 0x36
        /*0142*/ 	.short	(.L_85 - .L_84)
.L_84:
        /*0144*/ 	.word	0x00000008
.L_85:


//--------------------- .nv.info._Z15dequantizedGemmIsEvPKT_PKfiiiiiS2_S4_iiiiifPf --------------------------
	.section	.nv.info._Z15dequantizedGemmIsEvPKT_PKfiiiiiS2_S4_iiiiifPf,"",@"SHT_CUDA_INFO"
	.sectionflags	@""
	.align	4


	//----- nvinfo : EIATTR_CUDA_API_VERSION
	.align		4
        /*0000*/ 	.byte	0x04, 0x37
        /*0002*/ 	.short	(.L_87 - .L_86)
.L_86:
        /*0004*/ 	.word	0x00000082


	//----- nvinfo : EIATTR_KPARAM_INFO
	.align		4
.L_87:
        /*0008*/ 	.byte	0x04, 0x17
        /*000a*/ 	.short	(.L_89 - .L_88)
.L_88:
        /*000c*/ 	.word	0x00000000
        /*0010*/ 	.short	0x000f
        /*0012*/ 	.short	0x0050
        /*0014*/ 	.byte	0x00, 0xf5, 0x21, 0x00


	//----- nvinfo : EIATTR_KPARAM_INFO
	.align		4
.L_89:
        /*0018*/ 	.byte	0x04, 0x17
        /*001a*/ 	.short	(.L_91 - .L_90)
.L_90:
        /*001c*/ 	.word	0x00000000
        /*0020*/ 	.short	0x000e
        /*0022*/ 	.short	0x004c
        /*0024*/ 	.byte	0x00, 0xf0, 0x11, 0x00


	//----- nvinfo : EIATTR_KPARAM_INFO
	.align		4
.L_91:
        /*0028*/ 	.byte	0x04, 0x17
        /*002a*/ 	.short	(.L_93 - .L_92)
.L_92:
        /*002c*/ 	.word	0x00000000
        /*0030*/ 	.short	0x000d
        /*0032*/ 	.short	0x0048
        /*0034*/ 	.byte	0x00, 0xf0, 0x11, 0x00


	//----- nvinfo : EIATTR_KPARAM_INFO
	.align		4
.L_93:
        /*0038*/ 	.byte	0x04, 0x17
        /*003a*/ 	.short	(.L_95 - .L_94)
.L_94:
        /*003c*/ 	.word	0x00000000
        /*0040*/ 	.short	0x000c
        /*0042*/ 	.short	0x0044
        /*0044*/ 	.byte	0x00, 0xf0, 0x11, 0x00


	//----- nvinfo : EIATTR_KPARAM_INFO
	.align		4
.L_95:
        /*0048*/ 	.byte	0x04, 0x17
        /*004a*/ 	.short	(.L_97 - .L_96)
.L_96:
        /*004c*/ 	.word	0x00000000
        /*0050*/ 	.short	0x000b
        /*0052*/ 	.short	0x0040
        /*0054*/ 	.byte	0x00, 0xf0, 0x11, 0x00


	//----- nvinfo : EIATTR_KPARAM_INFO
	.align		4
.L_97:
        /*0058*/ 	.byte	0x04, 0x17
        /*005a*/ 	.short	(.L_99 - .L_98)
.L_98:
        /*005c*/ 	.word	0x00000000
        /*0060*/ 	.short	0x000a
        /*0062*/ 	.short	0x003c
        /*0064*/ 	.byte	0x00, 0xf0, 0x11, 0x00


	//----- nvinfo : EIATTR_KPARAM_INFO
	.align		4
.L_99:
        /*0068*/ 	.byte	0x04, 0x17
        /*006a*/ 	.short	(.L_101 - .L_100)
.L_100:
        /*006c*/ 	.word	0x00000000
        /*0070*/ 	.short	0x0009
        /*0072*/ 	.short	0x0038
        /*0074*/ 	.byte	0x00, 0xf0, 0x11, 0x00


	//----- nvinfo : EIATTR_KPARAM_INFO
	.align		4
.L_101:
        /*0078*/ 	.byte	0x04, 0x17
        /*007a*/ 	.short	(.L_103 - .L_102)
.L_102:
        /*007c*/ 	.word	0x00000000
        /*0080*/ 	.short	0x0008
        /*0082*/ 	.short	0x0030
        /*0084*/ 	.byte	0x00, 0xf5, 0x21, 0x00


	//----- nvinfo : EIATTR_KPARAM_INFO
	.align		4
.L_103:
        /*0088*/ 	.byte	0x04, 0x17
        /*008a*/ 	.short	(.L_105 - .L_104)
.L_104:
        /*008c*/ 	.word	0x00000000
        /*0090*/ 	.short	0x0007
        /*0092*/ 	.short	0x0028
        /*0094*/ 	.byte	0x00, 0xf5, 0x21, 0x00


	//----- nvinfo : EIATTR_KPARAM_INFO
	.align		4
.L_105:
        /*0098*/ 	.byte	0x04, 0x17
        /*009a*/ 	.short	(.L_107 - .L_106)
.L_106:
        /*009c*/ 	.word	0x00000000
        /*00a0*/ 	.short	0x0006
        /*00a2*/ 	.short	0x0020
        /*00a4*/ 	.byte	0x00, 0xf0, 0x11, 0x00


	//----- nvinfo : EIATTR_KPARAM_INFO
	.align		4
.L_107:
        /*00a8*/ 	.byte	0x04, 0x17
        /*00aa*/ 	.short	(.L_109 - .L_108)
.L_108:
        /*00ac*/ 	.word	0x00000000
        /*00b0*/ 	.short	0x0005
        /*00b2*/ 	.short	0x001c
        /*00b4*/ 	.byte	0x00, 0xf0, 0x11, 0x00


	//----- nvinfo : EIATTR_KPARAM_INFO
	.align		4
.L_109:
        /*00b8*/ 	.byte	0x04, 0x17
        /*00ba*/ 	.short	(.L_111 - .L_110)
.L_110:
        /*00bc*/ 	.word	0x00000000
        /*00c0*/ 	.short	0x0004
        /*00c2*/ 	.short	0x0018
        /*00c4*/ 	.byte	0x00, 0xf0, 0x11, 0x00


	//----- nvinfo : EIATTR_KPARAM_INFO
	.align		4
.L_111:
        /*00c8*/ 	.byte	0x04, 0x17
        /*00ca*/ 	.short	(.L_113 - .L_112)
.L_112:
        /*00cc*/ 	.word	0x00000000
        /*00d0*/ 	.short	0x0003
        /*00d2*/ 	.short	0x0014
        /*00d4*/ 	.byte	0x00, 0xf0, 0x11, 0x00


	//----- nvinfo : EIATTR_KPARAM_INFO
	.align		4
.L_113:
        /*00d8*/ 	.byte	0x04, 0x17
        /*00da*/ 	.short	(.L_115 - .L_114)
.L_114:
        /*00dc*/ 	.word	0x00000000
        /*00e0*/ 	.short	0x0002
        /*00e2*/ 	.short	0x0010
        /*00e4*/ 	.byte	0x00, 0xf0, 0x11, 0x00


	//----- nvinfo : EIATTR_KPARAM_INFO
	.align		4
.L_115:
        /*00e8*/ 	.byte	0x04, 0x17
        /*00ea*/ 	.short	(.L_117 - .L_116)
.L_116:
        /*00ec*/ 	.word	0x00000000
        /*00f0*/ 	.short	0x0001
        /*00f2*/ 	.short	0x0008
        /*00f4*/ 	.byte	0x00, 0xf5, 0x21, 0x00


	//----- nvinfo : EIATTR_KPARAM_INFO
	.align		4
.L_117:
        /*00f8*/ 	.byte	0x04, 0x17
        /*00fa*/ 	.short	(.L_119 - .L_118)
.L_118:
        /*00fc*/ 	.word	0x00000000
        /*0100*/ 	.short	0x0000
        /*0102*/ 	.short	0x0000
        /*0104*/ 	.byte	0x00, 0xf5, 0x21, 0x00


	//----- nvinfo : EIATTR_SPARSE_MMA_MASK
	.align		4
.L_119:
        /*0108*/ 	.byte	0x03, 0x50
        /*010a*/ 	.short	0x0000


	//----- nvinfo : EIATTR_MAXREG_COUNT
	.align		4
        /*010c*/ 	.byte	0x03, 0x1b
        /*010e*/ 	.short	0x00ff


	//----- nvinfo : EIATTR_NUM_BARRIERS
	.align		4
        /*0110*/ 	.byte	0x02, 0x4c
        /*0112*/ 	.byte	0x01
	.zero		1


	//----- nvinfo : EIATTR_MERCURY_ISA_VERSION
	.align		4
        /*0114*/ 	.byte	0x03, 0x5f
        /*0116*/ 	.short	0x0101


	//----- nvinfo : EIATTR_VRC_CTA_INIT_COUNT
	.align		4
        /*0118*/ 	.byte	0x02, 0x4a
	.zero		1
	.zero		1


	//----- nvinfo : EIATTR_EXIT_INSTR_OFFSETS
	.align		4
        /*011c*/ 	.byte	0x04, 0x1c
        /*011e*/ 	.short	(.L_121 - .L_120)


	//   ....[0]....
.L_120:
        /*0120*/ 	.word	0x00001110


	//   ....[1]....
        /*0124*/ 	.word	0x00001160


	//----- nvinfo : EIATTR_CRS_STACK_SIZE
	.align		4
.L_121:
        /*0128*/ 	.byte	0x04, 0x1e
        /*012a*/ 	.short	(.L_123 - .L_122)
.L_122:
        /*012c*/ 	.word	0x00000000


	//----- nvinfo : EIATTR_CBANK_PARAM_SIZE
	.align		4
.L_123:
        /*0130*/ 	.byte	0x03, 0x19
        /*0132*/ 	.short	0x0058


	//----- nvinfo : EIATTR_PARAM_CBANK
	.align		4
        /*0134*/ 	.byte	0x04, 0x0a
        /*0136*/ 	.short	(.L_125 - .L_124)
	.align		4
.L_124:
        /*0138*/ 	.word	index@(.nv.constant0._Z15dequantizedGemmIsEvPKT_PKfiiiiiS2_S4_iiiiifPf)
        /*013c*/ 	.short	0x0380
        /*013e*/ 	.short	0x0058


	//----- nvinfo : EIATTR_SW_WAR
	.align		4
.L_125:
        /*0140*/ 	.byte	0x04, 0x36
        /*0142*/ 	.short	(.L_127 - .L_126)
.L_126:
        /*0144*/ 	.word	0x00000008
.L_127:


//--------------------- .nv.info._Z14block_quantizeIcEvPKfPT_Pfiiiif --------------------------
	.section	.nv.info._Z14block_quantizeIcEvPKfPT_Pfiiiif,"",@"SHT_CUDA_INFO"
	.sectionflags	@""
	.align	4


	//----- nvinfo : EIATTR_CUDA_API_VERSION
	.align		4
        /*0000*/ 	.byte	0x04, 0x37
        /*0002*/ 	.short	(.L_129 - .L_128)
.L_128:
        /*0004*/ 	.word	0x00000082


	//----- nvinfo : EIATTR_KPARAM_INFO
	.align		4
.L_129:
        /*0008*/ 	.byte	0x04, 0x17
        /*000a*/ 	.short	(.L_131 - .L_130)
.L_130:
        /*000c*/ 	.word	0x00000000
        /*0010*/ 	.short	0x0007
        /*0012*/ 	.short	0x0028
        /*0014*/ 	.byte	0x00, 0xf0, 0x11, 0x00


	//----- nvinfo : EIATTR_KPARAM_INFO
	.align		4
.L_131:
        /*0018*/ 	.byte	0x04, 0x17
        /*001a*/ 	.short	(.L_133 - .L_132)
.L_132:
        /*001c*/ 	.word	0x00000000
        /*0020*/ 	.short	0x0006
        /*0022*/ 	.short	0x0024
        /*0024*/ 	.byte	0x00, 0xf0, 0x11, 0x00


	//----- nvinfo : EIATTR_KPARAM_INFO
	.align		4
.L_133:
        /*0028*/ 	.byte	0x04, 0x17
        /*002a*/ 	.short	(.L_135 - .L_134)
.L_134:
        /*002c*/ 	.word	0x00000000
        /*0030*/ 	.short	0x0005
        /*0032*/ 	.short	0x0020
        /*0034*/ 	.byte	0x00, 0xf0, 0x11, 0x00


	//----- nvinfo : EIATTR_KPARAM_INFO
	.align		4
.L_135:
        /*0038*/ 	.byte	0x04, 0x17
        /*003a*/ 	.short	(.L_137 - .L_136)
.L_136:
        /*003c*/ 	.word	0x00000000
        /*0040*/ 	.short	0x0004
        /*0042*/ 	.short	0x001c
        /*0044*/ 	.byte	0x00, 0xf0, 0x11, 0x00


	//----- nvinfo : EIATTR_KPARAM_INFO
	.align		4
.L_137:
        /*0048*/ 	.byte	0x04, 0x17
        /*004a*/ 	.short	(.L_139 - .L_138)
.L_138:
        /*004c*/ 	.word	0x00000000
        /*0050*/ 	.short	0x0003
        /*0052*/ 	.short	0x0018
        /*0054*/ 	.byte	0x00, 0xf0, 0x11, 0x00


	//----- nvinfo : EIATTR_KPARAM_INFO
	.align		4
.L_139:
        /*0058*/ 	.byte	0x04, 0x17
        /*005a*/ 	.short	(.L_141 - .L_140)
.L_140:
        /*005c*/ 	.word	0x00000000
        /*0060*/ 	.short	0x0002
        /*0062*/ 	.short	0x0010
        /*0064*/ 	.byte	0x00, 0xf5, 0x21, 0x00


	//----- nvinfo : EIATTR_KPARAM_INFO
	.align		4
.L_141:
        /*0068*/ 	.byte	0x04, 0x17
        /*006a*/ 	.short	(.L_143 - .L_142)
.L_142:
        /*006c*/ 	.word	0x00000000
        /*0070*/ 	.short	0x0001
        /*0072*/ 	.short	0x0008
        /*0074*/ 	.byte	0x00, 0xf5, 0x21, 0x00


	//----- nvinfo : EIATTR_KPARAM_INFO
	.align		4
.L_143:
        /*0078*/ 	.byte	0x04, 0x17
        /*007a*/ 	.short	(.L_145 - .L_144)
.L_144:
        /*007c*/ 	.word	0x00000000
        /*0080*/ 	.short	0x0000
        /*0082*/ 	.short	0x0000
        /*0084*/ 	.byte	0x00, 0xf5, 0x21, 0x00


	//----- nvinfo : EIATTR_SPARSE_MMA_MASK
	.align		4
.L_145:
        /*0088*/ 	.byte	0x03, 0x50
        /*008a*/ 	.short	0x0000


	//----- nvinfo : EIATTR_MAXREG_COUNT
	.align		4
        /*008c*/ 	.byte	0x03, 0x1b
        /*008e*/ 	.short	0x00ff


	//----- nvinfo : EIATTR_NUM_BARRIERS
	.align		4
        /*0090*/ 	.byte	0x02, 0x4c
        /*0092*/ 	.byte	0x01
	.zero		1


	//----- nvinfo : EIATTR_MERCURY_ISA_VERSION
	.align		4
        /*0094*/ 	.byte	0x03, 0x5f
        /*0096*/ 	.short	0x0101


	//----- nvinfo : EIATTR_VRC_CTA_INIT_COUNT
	.align		4
        /*0098*/ 	.byte	0x02, 0x4a
	.zero		1
	.zero		1


	//----- nvinfo : EIATTR_EXIT_INSTR_OFFSETS
	.align		4
        /*009c*/ 	.byte	0x04, 0x1c
        /*009e*/ 	.short	(.L_147 - .L_146)


	//   ....[0]....
.L_146:
        /*00a0*/ 	.word	0x00000380


	//   ....[1]....
        /*00a4*/ 	.word	0x000005a0


	//----- nvinfo : EIATTR_CRS_STACK_SIZE
	.align		4
.L_147:
        /*00a8*/ 	.byte	0x04, 0x1e
        /*00aa*/ 	.short	(.L_149 - .L_148)
.L_148:
        /*00ac*/ 	.word	0x00000000


	//----- nvinfo : EIATTR_CBANK_PARAM_SIZE
	.align		4
.L_149:
        /*00b0*/ 	.byte	0x03, 0x19
        /*00b2*/ 	.short	0x002c


	//----- nvinfo : EIATTR_PARAM_CBANK
	.align		4
        /*00b4*/ 	.byte	0x04, 0x0a
        /*00b6*/ 	.short	(.L_151 - .L_150)
	.align		4
.L_150:
        /*00b8*/ 	.word	index@(.nv.constant0._Z14block_quantizeIcEvPKfPT_Pfiiiif)
        /*00bc*/ 	.short	0x0380
        /*00be*/ 	.short	0x002c


	//----- nvinfo : EIATTR_SW_WAR
	.align		4
.L_151:
        /*00c0*/ 	.byte	0x04, 0x36
        /*00c2*/ 	.short	(.L_153 - .L_152)
.L_152:
        /*00c4*/ 	.word	0x00000008
.L_153:


//--------------------- .nv.info._Z14block_quantizeIsEvPKfPT_Pfiiiif --------------------------
	.section	.nv.info._Z14block_quantizeIsEvPKfPT_Pfiiiif,"",@"SHT_CUDA_INFO"
	.sectionflags	@""
	.align	4


	//----- nvinfo : EIATTR_CUDA_API_VERSION
	.align		4
        /*0000*/ 	.byte	0x04, 0x37
        /*0002*/ 	.short	(.L_155 - .L_154)
.L_154:
        /*0004*/ 	.word	0x00000082


	//----- nvinfo : EIATTR_KPARAM_INFO
	.align		4
.L_155:
        /*0008*/ 	.byte	0x04, 0x17
        /*000a*/ 	.short	(.L_157 - .L_156)
.L_156:
        /*000c*/ 	.word	0x00000000
        /*0010*/ 	.short	0x0007
        /*0012*/ 	.short	0x0028
        /*0014*/ 	.byte	0x00, 0xf0, 0x11, 0x00


	//----- nvinfo : EIATTR_KPARAM_INFO
	.align		4
.L_157:
        /*0018*/ 	.byte	0x04, 0x17
        /*001a*/ 	.short	(.L_159 - .L_158)
.L_158:
        /*001c*/ 	.word	0x00000000
        /*0020*/ 	.short	0x0006
        /*0022*/ 	.short	0x0024
        /*0024*/ 	.byte	0x00, 0xf0, 0x11, 0x00


	//----- nvinfo : EIATTR_KPARAM_INFO
	.align		4
.L_159:
        /*0028*/ 	.byte	0x04, 0x17
        /*002a*/ 	.short	(.L_161 - .L_160)
.L_160:
        /*002c*/ 	.word	0x00000000
        /*0030*/ 	.short	0x0005
        /*0032*/ 	.short	0x0020
        /*0034*/ 	.byte	0x00, 0xf0, 0x11, 0x00


	//----- nvinfo : EIATTR_KPARAM_INFO
	.align		4
.L_161:
        /*0038*/ 	.byte	0x04, 0x17
        /*003a*/ 	.short	(.L_163 - .L_162)
.L_162:
        /*003c*/ 	.word	0x00000000
        /*0040*/ 	.short	0x0004
        /*0042*/ 	.short	0x001c
        /*0044*/ 	.byte	0x00, 0xf0, 0x11, 0x00


	//----- nvinfo : EIATTR_KPARAM_INFO
	.align		4
.L_163:
        /*0048*/ 	.byte	0x04, 0x17
        /*004a*/ 	.short	(.L_165 - .L_164)
.L_164:
        /*004c*/ 	.word	0x00000000
        /*0050*/ 	.short	0x0003
        /*0052*/ 	.short	0x0018
        /*0054*/ 	.byte	0x00, 0xf0, 0x11, 0x00


	//----- nvinfo : EIATTR_KPARAM_INFO
	.align		4
.L_165:
        /*0058*/ 	.byte	0x04, 0x17
        /*005a*/ 	.short	(.L_167 - .L_166)
.L_166:
        /*005c*/ 	.word	0x00000000
        /*0060*/ 	.short	0x0002
        /*0062*/ 	.short	0x0010
        /*0064*/ 	.byte	0x00, 0xf5, 0x21, 0x00


	//----- nvinfo : EIATTR_KPARAM_INFO
	.align		4
.L_167:
        /*0068*/ 	.byte	0x04, 0x17
        /*006a*/ 	.short	(.L_169 - .L_168)
.L_168:
        /*006c*/ 	.word	0x00000000
        /*0070*/ 	.short	0x0001
        /*0072*/ 	.short	0x0008
        /*0074*/ 	.byte	0x00, 0xf5, 0x21, 0x00


	//----- nvinfo : EIATTR_KPARAM_INFO
	.align		4
.L_169:
        /*0078*/ 	.byte	0x04, 0x17
        /*007a*/ 	.short	(.L_171 - .L_170)
.L_170:
        /*007c*/ 	.word	0x00000000
        /*0080*/ 	.short	0x0000
        /*0082*/ 	.short	0x0000
        /*0084*/ 	.byte	0x00, 0xf5, 0x21, 0x00


	//----- nvinfo : EIATTR_SPARSE_MMA_MASK
	.align		4
.L_171:
        /*0088*/ 	.byte	0x03, 0x50
        /*008a*/ 	.short	0x0000


	//----- nvinfo : EIATTR_MAXREG_COUNT
	.align		4
        /*008c*/ 	.byte	0x03, 0x1b
        /*008e*/ 	.short	0x00ff


	//----- nvinfo : EIATTR_NUM_BARRIERS
	.align		4
        /*0090*/ 	.byte	0x02, 0x4c
        /*0092*/ 	.byte	0x01
	.zero		1


	//----- nvinfo : EIATTR_MERCURY_ISA_VERSION
	.align		4
        /*0094*/ 	.byte	0x03, 0x5f
        /*0096*/ 	.short	0x0101


	//----- nvinfo : EIATTR_VRC_CTA_INIT_COUNT
	.align		4
        /*0098*/ 	.byte	0x02, 0x4a
	.zero		1
	.zero		1


	//----- nvinfo : EIATTR_EXIT_INSTR_OFFSETS
	.align		4
        /*009c*/ 	.byte	0x04, 0x1c
        /*009e*/ 	.short	(.L_173 - .L_172)


	//   ....[0]....
.L_172:
        /*00a0*/ 	.word	0x00000380


	//   ....[1]....
        /*00a4*/ 	.word	0x00000590


	//----- nvinfo : EIATTR_CRS_STACK_SIZE
	.align		4
.L_173:
        /*00a8*/ 	.byte	0x04, 0x1e
        /*00aa*/ 	.short	(.L_175 - .L_174)
.L_174:
        /*00ac*/ 	.word	0x00000000


	//----- nvinfo : EIATTR_CBANK_PARAM_SIZE
	.align		4
.L_175:
        /*00b0*/ 	.byte	0x03, 0x19
        /*00b2*/ 	.short	0x002c


	//----- nvinfo : EIATTR_PARAM_CBANK
	.align		4
        /*00b4*/ 	.byte	0x04, 0x0a
        /*00b6*/ 	.short	(.L_177 - .L_176)
	.align		4
.L_176:
        /*00b8*/ 	.word	index@(.nv.constant0._Z14block_quantizeIsEvPKfPT_Pfiiiif)
        /*00bc*/ 	.short	0x0380
        /*00be*/ 	.short	0x002c


	//----- nvinfo : EIATTR_SW_WAR
	.align		4
.L_177:
        /*00c0*/ 	.byte	0x04, 0x36
        /*00c2*/ 	.short	(.L_179 - .L_178)
.L_178:
        /*00c4*/ 	.word	0x00000008
.L_179:


//--------------------- .nv.info._Z11diagLeftMulPKfS0_Pfii --------------------------
	.section	.nv.info._Z11diagLeftMulPKfS0_Pfii,"",@"SHT_CUDA_INFO"
	.sectionflags	@""
	.align	4


	//----- nvinfo : EIATTR_CUDA_API_VERSION
	.align		4
        /*0000*/ 	.byte	0x04, 0x37
        /*0002*/ 	.short	(.L_181 - .L_180)
.L_180:
        /*0004*/ 	.word	0x00000082


	//----- nvinfo : EIATTR_KPARAM_INFO
	.align		4
.L_181:
        /*0008*/ 	.byte	0x04, 0x17
        /*000a*/ 	.short	(.L_183 - .L_182)
.L_182:
        /*000c*/ 	.word	0x00000000
        /*0010*/ 	.short	0x0004
        /*0012*/ 	.short	0x001c
        /*0014*/ 	.byte	0x00, 0xf0, 0x11, 0x00


	//----- nvinfo : EIATTR_KPARAM_INFO
	.align		4
.L_183:
        /*0018*/ 	.byte	0x04, 0x17
        /*001a*/ 	.short	(.L_185 - .L_184)
.L_184:
        /*001c*/ 	.word	0x00000000
        /*0020*/ 	.short	0x0003
        /*0022*/ 	.short	0x0018
        /*0024*/ 	.byte	0x00, 0xf0, 0x11, 0x00


	//----- nvinfo : EIATTR_KPARAM_INFO
	.align		4
.L_185:
        /*0028*/ 	.byte	0x04, 0x17
        /*002a*/ 	.short	(.L_187 - .L_186)
.L_186:
        /*002c*/ 	.word	0x00000000
        /*0030*/ 	.short	0x0002
        /*0032*/ 	.short	0x0010
        /*0034*/ 	.byte	0x00, 0xf5, 0x21, 0x00


	//----- nvinfo : EIATTR_KPARAM_INFO
	.align		4
.L_187:
        /*0038*/ 	.byte	0x04, 0x17
        /*003a*/ 	.short	(.L_189 - .L_188)
.L_188:
        /*003c*/ 	.word	0x00000000
        /*0040*/ 	.short	0x0001
        /*0042*/ 	.short	0x0008
        /*0044*/ 	.byte	0x00, 0xf5, 0x21, 0x00


	//----- nvinfo : EIATTR_KPARAM_INFO
	.align		4
.L_189:
        /*0048*/ 	.byte	0x04, 0x17
        /*004a*/ 	.short	(.L_191 - .L_190)
.L_190:
        /*004c*/ 	.word	0x00000000
        /*0050*/ 	.short	0x0000
        /*0052*/ 	.short	0x0000
        /*0054*/ 	.byte	0x00, 0xf5, 0x21, 0x00


	//----- nvinfo : EIATTR_SPARSE_MMA_MASK
	.align		4
.L_191:
        /*0058*/ 	.byte	0x03, 0x50
        /*005a*/ 	.short	0x0000


	//----- nvinfo : EIATTR_MAXREG_COUNT
	.align		4
        /*005c*/ 	.byte	0x03, 0x1b
        /*005e*/ 	.short	0x00ff


	//----- nvinfo : EIATTR_MERCURY_ISA_VERSION
	.align		4
        /*0060*/ 	.byte	0x03, 0x5f
        /*0062*/ 	.short	0x0101


	//----- nvinfo : EIATTR_VRC_CTA_INIT_COUNT
	.align		4
        /*0064*/ 	.byte	0x02, 0x4a
	.zero		1
	.zero		1


	//----- nvinfo : EIATTR_EXIT_INSTR_OFFSETS
	.align		4
        /*0068*/ 	.byte	0x04, 0x1c
        /*006a*/ 	.short	(.L_193 - .L_192)


	//   ....[0]....
.L_192:
        /*006c*/ 	.word	0x000000c0


	//   ....[1]....
        /*0070*/ 	.word	0x00000190


	//----- nvinfo : EIATTR_CBANK_PARAM_SIZE
	.align		4
.L_193:
        /*0074*/ 	.byte	0x03, 0x19
        /*0076*/ 	.short	0x0020


	//----- nvinfo : EIATTR_PARAM_CBANK
	.align		4
        /*0078*/ 	.byte	0x04, 0x0a
        /*007a*/ 	.short	(.L_195 - .L_194)
	.align		4
.L_194:
        /*007c*/ 	.word	index@(.nv.constant0._Z11diagLeftMulPKfS0_Pfii)
        /*0080*/ 	.short	0x0380
        /*0082*/ 	.short	0x0020


	//----- nvinfo : EIATTR_SW_WAR
	.align		4
.L_195:
        /*0084*/ 	.byte	0x04, 0x36
        /*0086*/ 	.short	(.L_197 - .L_196)
.L_196:
        /*0088*/ 	.word	0x00000008
.L_197:


//--------------------- .nv.info._Z12diagRightMulPKfS0_Pfii --------------------------
	.section	.nv.info._Z12diagRightMulPKfS0_Pfii,"",@"SHT_CUDA_INFO"
	.sectionflags	@""
	.align	4


	//----- nvinfo : EIATTR_CUDA_API_VERSION
	.align		4
        /*0000*/ 	.byte	0x04, 0x37
        /*0002*/ 	.short	(.L_199 - .L_198)
.L_198:
        /*0004*/ 	.word	0x00000082


	//----- nvinfo : EIATTR_KPARAM_INFO
	.align		4
.L_199:
        /*0008*/ 	.byte	0x04, 0x17
        /*000a*/ 	.short	(.L_201 - .L_200)
.L_200:
        /*000c*/ 	.word	0x00000000
        /*0010*/ 	.short	0x0004
        /*0012*/ 	.short	0x001c
        /*0014*/ 	.byte	0x00, 0xf0, 0x11, 0x00


	//----- nvinfo : EIATTR_KPARAM_INFO
	.align		4
.L_201:
        /*0018*/ 	.byte	0x04, 0x17
        /*001a*/ 	.short	(.L_203 - .L_202)
.L_202:
        /*001c*/ 	.word	0x00000000
        /*0020*/ 	.short	0x0003
        /*0022*/ 	.short	0x0018
        /*0024*/ 	.byte	0x00, 0xf0, 0x11, 0x00


	//----- nvinfo : EIATTR_KPARAM_INFO
	.align		4
.L_203:
        /*0028*/ 	.byte	0x04, 0x17
        /*002a*/ 	.short	(.L_205 - .L_204)
.L_204:
        /*002c*/ 	.word	0x00000000
        /*0030*/ 	.short	0x0002
        /*0032*/ 	.short	0x0010
        /*0034*/ 	.byte	0x00, 0xf5, 0x21, 0x00


	//----- nvinfo : EIATTR_KPARAM_INFO
	.align		4
.L_205:
        /*0038*/ 	.byte	0x04, 0x17
        /*003a*/ 	.short	(.L_207 - .L_206)
.L_206:
        /*003c*/ 	.word	0x00000000
        /*0040*/ 	.short	0x0001
        /*0042*/ 	.short	0x0008
        /*0044*/ 	.byte	0x00, 0xf5, 0x21, 0x00


	//----- nvinfo : EIATTR_KPARAM_INFO
	.align		4
.L_207:
        /*0048*/ 	.byte	0x04, 0x17
        /*004a*/ 	.short	(.L_209 - .L_208)
.L_208:
        /*004c*/ 	.word	0x00000000
        /*0050*/ 	.short	0x0000
        /*0052*/ 	.short	0x0000
        /*0054*/ 	.byte	0x00, 0xf5, 0x21, 0x00


	//----- nvinfo : EIATTR_SPARSE_MMA_MASK
	.align		4
.L_209:
        /*0058*/ 	.byte	0x03, 0x50
        /*005a*/ 	.short	0x0000


	//----- nvinfo : EIATTR_MAXREG_COUNT
	.align		4
        /*005c*/ 	.byte	0x03, 0x1b
        /*005e*/ 	.short	0x00ff


	//----- nvinfo : EIATTR_MERCURY_ISA_VERSION
	.align		4
        /*0060*/ 	.byte	0x03, 0x5f
        /*0062*/ 	.short	0x0101


	//----- nvinfo : EIATTR_VRC_CTA_INIT_COUNT
	.align		4
        /*0064*/ 	.byte	0x02, 0x4a
	.zero		1
	.zero		1


	//----- nvinfo : EIATTR_EXIT_INSTR_OFFSETS
	.align		4
        /*0068*/ 	.byte	0x04, 0x1c
        /*006a*/ 	.short	(.L_211 - .L_210)


	//   ....[0]....
.L_210:
        /*006c*/ 	.word	0x000000c0


	//   ....[1]....
        /*0070*/ 	.word	0x00000190


	//----- nvinfo : EIATTR_CBANK_PARAM_SIZE
	.align		4
.L_211:
        /*0074*/ 	.byte	0x03, 0x19
        /*0076*/ 	.short	0x0020


	//----- nvinfo : EIATTR_PARAM_CBANK
	.align		4
        /*0078*/ 	.byte	0x04, 0x0a
        /*007a*/ 	.short	(.L_213 - .L_212)
	.align		4
.L_212:
        /*007c*/ 	.word	index@(.nv.constant0._Z12diagRightMulPKfS0_Pfii)
        /*0080*/ 	.short	0x0380
        /*0082*/ 	.short	0x0020


	//----- nvinfo : EIATTR_SW_WAR
	.align		4
.L_213:
        /*0084*/ 	.byte	0x04, 0x36
        /*0086*/ 	.short	(.L_215 - .L_214)
.L_214:
        /*0088*/ 	.word	0x00000008
.L_215:


//--------------------- .nv.callgraph             --------------------------
	.section	.nv.callgraph,"",@"SHT_CUDA_CALLGRAPH"
	.align	4
	.sectionentsize	8
	.align		4
        /*0000*/ 	.word	0x00000000
	.align		4
        /*0004*/ 	.word	0xffffffff
	.align		4
        /*0008*/ 	.word	0x00000000
	.align		4
        /*000c*/ 	.word	0xfffffffe
	.align		4
        /*0010*/ 	.word	0x00000000
	.align		4
        /*0014*/ 	.word	0xfffffffd
	.align		4
        /*0018*/ 	.word	0x00000000
	.align		4
        /*001c*/ 	.word	0xfffffffc


//--------------------- .text._Z15dequantizedGemmIcEvPKT_PKfiiiiiS2_S4_iiiiifPf --------------------------
	.section	.text._Z15dequantizedGemmIcEvPKT_PKfiiiiiS2_S4_iiiiifPf,"ax",@progbits
	.align	128
        .global         _Z15dequantizedGemmIcEvPKT_PKfiiiiiS2_S4_iiiiifPf
        .type           _Z15dequantizedGemmIcEvPKT_PKfiiiiiS2_S4_iiiiifPf,@function
        .size           _Z15dequantizedGemmIcEvPKT_PKfiiiiiS2_S4_iiiiifPf,(.L_x_88 - _Z15dequantizedGemmIcEvPKT_PKfiiiiiS2_S4_iiiiifPf)
        .other          _Z15dequantizedGemmIcEvPKT_PKfiiiiiS2_S4_iiiiifPf,@"STO_CUDA_ENTRY STV_DEFAULT"
_Z15dequantizedGemmIcEvPKT_PKfiiiiiS2_S4_iiiiifPf:
.text._Z15dequantizedGemmIcEvPKT_PKfiiiiiS2_S4_iiiiifPf:
[----:B------:R-:W-:Y:S01]  /*0000*/  LDC R1, c[0x0][0x37c] ;  /* 0x0000df00ff017b82 */ /* 0x000fe20000000800 */
[----:B------:R-:W0:Y:S01]  /*0010*/  S2R R3, SR_CTAID.X ;  /* 0x0000000000037919 */ /* 0x000e220000002500 */
[----:B------:R-:W1:Y:S01]  /*0020*/  LDCU UR4, c[0x0][0x394] ;  /* 0x00007280ff0477ac */ /* 0x000e620008000800 */
[----:B------:R-:W-:Y:S01]  /*0030*/  IMAD.MOV.U32 R27, RZ, RZ, RZ ;  /* 0x000000ffff1b7224 */ /* 0x000fe200078e00ff */
[----:B------:R-:W0:Y:S01]  /*0040*/  S2R R0, SR_TID.X ;  /* 0x0000000000007919 */ /* 0x000e220000002100 */
[----:B------:R-:W2:Y:S01]  /*0050*/  LDCU.64 UR12, c[0x0][0x358] ;  /* 0x00006b00ff0c77ac */ /* 0x000ea20008000a00 */
[----:B------:R-:W3:Y:S01]  /*0060*/  S2R R2, SR_CTAID.Y ;  /* 0x0000000000027919 */ /* 0x000ee20000002600 */
[----:B------:R-:W3:Y:S01]  /*0070*/  S2R R23, SR_TID.Y ;  /* 0x0000000000177919 */ /* 0x000ee20000002200 */
[----:B-1----:R-:W-:Y:S01]  /*0080*/  UISETP.GE.AND UP0, UPT, UR4, 0x1, UPT ;  /* 0x000000010400788c */ /* 0x002fe2000bf06270 */
[----:B0-----:R-:W-:Y:S02]  /*0090*/  IMAD R22, R3, 0x10, R0 ;  /* 0x0000001003167824 */ /* 0x001fe400078e0200 */
[----:B---3--:R-:W-:-:S06]  /*00a0*/  IMAD R25, R2, 0x10, R23 ;  /* 0x0000001002197824 */ /* 0x008fcc00078e0217 */
[----:B--2---:R-:W-:Y:S05]  /*00b0*/  BRA.U !UP0, `(.L_x_0) ;  /* 0x0000001108087547 */ /* 0x004fea000b800000 */
[----:B------:R-:W0:Y:S01]  /*00c0*/  LDC R6, c[0x0][0x398] ;  /* 0x0000e600ff067b82 */ /* 0x000e220000000800 */
[----:B------:R-:W1:Y:S01]  /*00d0*/  LDCU UR6, c[0x0][0x390] ;  /* 0x00007200ff0677ac */ /* 0x000e620008000800 */
[----:B------:R-:W-:Y:S01]  /*00e0*/  IMAD.MOV.U32 R27, RZ, RZ, RZ ;  /* 0x000000ffff1b7224 */ /* 0x000fe200078e00ff */
[----:B------:R-:W-:Y:S01]  /*00f0*/  UMOV UR5, 0x400 ;  /* 0x0000040000057882 */ /* 0x000fe20000000000 */
[----:B------:R-:W2:Y:S04]  /*0100*/  LDCU UR14, c[0x0][0x3b8] ;  /* 0x00007700ff0e77ac */ /* 0x000ea80008000800 */
[----:B------:R-:W3:Y:S01]  /*0110*/  LDC R5, c[0x0][0x3c4] ;  /* 0x0000f100ff057b82 */ /* 0x000ee20000000800 */
[----:B------:R-:W-:Y:S02]  /*0120*/  UIADD3 UR7, UPT, UPT, UR5, 0x100, URZ ;  /* 0x0000010005077890 */ /* 0x000fe4000fffe0ff */
[----:B------:R-:W-:-:S02]  /*0130*/  UIADD3 UR8, UPT, UPT, UR5, 0x600, URZ ;  /* 0x0000060005087890 */ /* 0x000fc4000fffe0ff */
[----:B------:R-:W-:-:S03]  /*0140*/  UIADD3 UR9, UPT, UPT, UR5, 0xa00, URZ ;  /* 0x00000a0005097890 */ /* 0x000fc6000fffe0ff */
[----:B------:R-:W4:Y:S01]  /*0150*/  S2UR UR10, SR_CgaCtaId ;  /* 0x00000000000a79c3 */ /* 0x000f220000008800 */
[----:B------:R-:W-:Y:S01]  /*0160*/  UIADD3 UR4, UPT, UPT, UR4, 0xf, URZ ;  /* 0x0000000f04047890 */ /* 0x000fe2000fffe0ff */
[----:B------:R-:W0:Y:S03]  /*0170*/  LDCU UR15, c[0x0][0x3a0] ;  /* 0x00007400ff0f77ac */ /* 0x000e260008000800 */
[----:B------:R-:W-:Y:S01]  /*0180*/  USHF.R.U32.HI UR4, URZ, 0x4, UR4 ;  /* 0x00000004ff047899 */ /* 0x000fe20008011604 */
[----:B0-----:R-:W-:Y:S01]  /*0190*/  IABS R3, R6 ;  /* 0x0000000600037213 */ /* 0x001fe20000000000 */
[----:B------:R-:W0:Y:S03]  /*01a0*/  LDCU UR20, c[0x0][0x3c8] ;  /* 0x00007900ff1477ac */ /* 0x000e260008000800 */
[----:B------:R-:W5:Y:S01]  /*01b0*/  I2F.RP R7, R3 ;  /* 0x0000000300077306 */ /* 0x000f620000209400 */
[----:B------:R-:W0:Y:S01]  /*01c0*/  LDCU.64 UR22, c[0x0][0x390] ;  /* 0x00007200ff1677ac */ /* 0x000e220008000a00 */
[----:B---3--:R-:W-:Y:S01]  /*01d0*/  IABS R4, R5 ;  /* 0x0000000500047213 */ /* 0x008fe20000000000 */
[----:B------:R-:W3:Y:S05]  /*01e0*/  LDCU.64 UR16, c[0x0][0x380] ;  /* 0x00007000ff1077ac */ /* 0x000eea0008000a00 */
[----:B------:R-:W1:Y:S01]  /*01f0*/  I2F.RP R12, R4 ;  /* 0x00000004000c7306 */ /* 0x000e620000209400 */
[----:B------:R-:W0:Y:S01]  /*0200*/  LDCU.64 UR24, c[0x0][0x3b8] ;  /* 0x00007700ff1877ac */ /* 0x000e220008000a00 */
[----:B----4-:R-:W-:-:S02]  /*0210*/  ULEA UR11, UR10, UR5, 0x18 ;  /* 0x000000050a0b7291 */ /* 0x010fc4000f8ec0ff */
[----:B------:R-:W-:-:S04]  /*0220*/  ULEA UR7, UR10, UR7, 0x18 ;  /* 0x000000070a077291 */ /* 0x000fc8000f8ec0ff */
[----:B-----5:R-:W4:Y:S01]  /*0230*/  MUFU.RCP R7, R7 ;  /* 0x0000000700077308 */ /* 0x020f220000001000 */
[----:B------:R-:W-:Y:S02]  /*0240*/  ULEA UR8, UR10, UR8, 0x18 ;  /* 0x000000080a087291 */ /* 0x000fe4000f8ec0ff */
[----:B------:R-:W-:Y:S01]  /*0250*/  ULEA UR9, UR10, UR9, 0x18 ;  /* 0x000000090a097291 */ /* 0x000fe2000f8ec0ff */
[----:B------:R-:W0:Y:S03]  /*0260*/  LDCU.64 UR18, c[0x0][0x3a8] ;  /* 0x00007500ff1277ac */ /* 0x000e260008000a00 */
[----:B------:R-:W-:Y:S01]  /*0270*/  LEA R19, R23, UR8, 0x6 ;  /* 0x0000000817137c11 */ /* 0x000fe2000f8e30ff */
[----:B-1----:R-:W1:Y:S01]  /*0280*/  MUFU.RCP R12, R12 ;  /* 0x0000000c000c7308 */ /* 0x002e620000001000 */
[----:B------:R-:W-:-:S03]  /*0290*/  UIADD3 UR4, UPT, UPT, -UR4, URZ, URZ ;  /* 0x000000ff04047290 */ /* 0x000fc6000fffe1ff */
[----:B------:R-:W-:Y:S01]  /*02a0*/  IMAD R19, R0, 0x4, R19 ;  /* 0x0000000400137824 */ /* 0x000fe200078e0213 */
[----:B----4-:R-:W-:Y:S02]  /*02b0*/  IADD3 R10, PT, PT, R7, 0xffffffe, RZ ;  /* 0x0ffffffe070a7810 */ /* 0x010fe40007ffe0ff */
[----:B------:R-:W-:Y:S02]  /*02c0*/  IABS R7, R25 ;  /* 0x0000001900077213 */ /* 0x000fe40000000000 */
[----:B------:R4:W5:Y:S01]  /*02d0*/  F2I.FTZ.U32.TRUNC.NTZ R11, R10 ;  /* 0x0000000a000b7305 */ /* 0x000962000021f000 */
[----:B-1----:R-:W-:-:S07]  /*02e0*/  VIADD R8, R12, 0xffffffe ;  /* 0x0ffffffe0c087836 */ /* 0x002fce0000000000 */
[----:B------:R1:W2:Y:S01]  /*02f0*/  F2I.FTZ.U32.TRUNC.NTZ R9, R8 ;  /* 0x0000000800097305 */ /* 0x0002a2000021f000 */
[----:B----4-:R-:W-:Y:S02]  /*0300*/  HFMA2 R10, -RZ, RZ, 0, 0 ;  /* 0x00000000ff0a7431 */ /* 0x010fe400000001ff */
[----:B-----5:R-:W-:Y:S02]  /*0310*/  IMAD.MOV R14, RZ, RZ, -R11 ;  /* 0x000000ffff0e7224 */ /* 0x020fe400078e0a0b */
[----:B-1----:R-:W-:Y:S02]  /*0320*/  IMAD.MOV.U32 R8, RZ, RZ, RZ ;  /* 0x000000ffff087224 */ /* 0x002fe400078e00ff */
[----:B------:R-:W-:Y:S02]  /*0330*/  IMAD R13, R14, R3, RZ ;  /* 0x000000030e0d7224 */ /* 0x000fe400078e02ff */
[----:B--2---:R-:W-:Y:S02]  /*0340*/  IMAD.MOV R15, RZ, RZ, -R9 ;  /* 0x000000ffff0f7224 */ /* 0x004fe400078e0a09 */
[----:B------:R-:W-:Y:S01]  /*0350*/  IMAD.HI.U32 R10, R11, R13, R10 ;  /* 0x0000000d0b0a7227 */ /* 0x000fe200078e000a */
[----:B------:R-:W-:-:S03]  /*0360*/  IABS R11, R22 ;  /* 0x00000016000b7213 */ /* 0x000fc60000000000 */
[----:B------:R-:W-:Y:S02]  /*0370*/  IMAD R15, R15, R4, RZ ;  /* 0x000000040f0f7224 */ /* 0x000fe400078e02ff */
[----:B------:R-:W-:-:S04]  /*0380*/  IMAD.HI.U32 R10, R10, R7, RZ ;  /* 0x000000070a0a7227 */ /* 0x000fc800078e00ff */
[----:B------:R-:W-:-:S06]  /*0390*/  IMAD.HI.U32 R8, R9, R15, R8 ;  /* 0x0000000f09087227 */ /* 0x000fcc00078e0008 */
[----:B------:R-:W-:-:S04]  /*03a0*/  IMAD.HI.U32 R9, R8, R11, RZ ;  /* 0x0000000b08097227 */ /* 0x000fc800078e00ff */
[----:B------:R-:W-:Y:S02]  /*03b0*/  IMAD.MOV R8, RZ, RZ, -R10 ;  /* 0x000000ffff087224 */ /* 0x000fe400078e0a0a */
[----:B------:R-:W-:Y:S02]  /*03c0*/  IMAD.MOV R12, RZ, RZ, -R9 ;  /* 0x000000ffff0c7224 */ /* 0x000fe400078e0a09 */
[C---:B------:R-:W-:Y:S02]  /*03d0*/  IMAD R8, R3.reuse, R8, R7 ;  /* 0x0000000803087224 */ /* 0x040fe400078e0207 */
[----:B------:R-:W-:Y:S02]  /*03e0*/  IMAD R11, R4, R12, R11 ;  /* 0x0000000c040b7224 */ /* 0x000fe400078e020b */
[----:B------:R-:W-:Y:S01]  /*03f0*/  IMAD R7, R0, UR6, R23 ;  /* 0x0000000600077c24 */ /* 0x000fe2000f8e0217 */
[----:B------:R-:W-:Y:S01]  /*0400*/  ISETP.GT.U32.AND P4, PT, R3, R8, PT ;  /* 0x000000080300720c */ /* 0x000fe20003f84070 */
[----:B------:R-:W-:Y:S01]  /*0410*/  UIADD3 UR6, UPT, UPT, UR5, 0x200, URZ ;  /* 0x0000020005067890 */ /* 0x000fe2000fffe0ff */
[----:B------:R-:W-:Y:S01]  /*0420*/  ISETP.GT.U32.AND P5, PT, R4, R11, PT ;  /* 0x0000000b0400720c */ /* 0x000fe20003fa4070 */
[----:B------:R-:W-:Y:S01]  /*0430*/  UIADD3 UR5, UPT, UPT, UR5, 0xe00, URZ ;  /* 0x00000e0005057890 */ /* 0x000fe2000fffe0ff */
[----:B------:R-:W-:Y:S01]  /*0440*/  IMAD R2, R2, 0x10, R7 ;  /* 0x0000001002027824 */ /* 0x000fe200078e0207 */
[----:B------:R-:W-:Y:S01]  /*0450*/  ULEA UR6, UR10, UR6, 0x18 ;  /* 0x000000060a067291 */ /* 0x000fe2000f8ec0ff */
[----:B------:R-:W-:Y:S01]  /*0460*/  LEA R7, R23, UR11, 0x4 ;  /* 0x0000000b17077c11 */ /* 0x000fe2000f8e20ff */
[----:B------:R-:W-:-:S04]  /*0470*/  ULEA UR5, UR10, UR5, 0x18 ;  /* 0x000000050a057291 */ /* 0x000fc8000f8ec0ff */
[----:B------:R-:W-:Y:S02]  /*0480*/  LEA R17, R23, UR6, 0x6 ;  /* 0x0000000617117c11 */ /* 0x000fe4000f8e30ff */
[-C--:B------:R-:W-:Y:S01]  /*0490*/  @!P4 IADD3 R8, PT, PT, R8, -R3.reuse, RZ ;  /* 0x800000030808c210 */ /* 0x080fe20007ffe0ff */
[----:B------:R-:W-:Y:S01]  /*04a0*/  @!P4 VIADD R10, R10, 0x1 ;  /* 0x000000010a0ac836 */ /* 0x000fe20000000000 */
[----:B------:R-:W-:Y:S01]  /*04b0*/  ISETP.NE.AND P4, PT, R6, RZ, PT ;  /* 0x000000ff0600720c */ /* 0x000fe20003f85270 */
[----:B------:R-:W-:Y:S01]  /*04c0*/  @!P5 IMAD.IADD R11, R11, 0x1, -R4 ;  /* 0x000000010b0bd824 */ /* 0x000fe200078e0a04 */
[----:B------:R-:W-:Y:S02]  /*04d0*/  ISETP.GE.U32.AND P3, PT, R8, R3, PT ;  /* 0x000000030800720c */ /* 0x000fe40003f66070 */
[----:B------:R-:W-:Y:S02]  /*04e0*/  LOP3.LUT R3, R25, R6, RZ, 0x3c, !PT ;  /* 0x0000000619037212 */ /* 0x000fe400078e3cff */
[----:B------:R-:W-:-:S02]  /*04f0*/  ISETP.GE.U32.AND P0, PT, R11, R4, PT ;  /* 0x000000040b00720c */ /* 0x000fc40003f06070 */
[----:B------:R-:W-:Y:S02]  /*0500*/  ISETP.GE.AND P1, PT, R3, RZ, PT ;  /* 0x000000ff0300720c */ /* 0x000fe40003f26270 */
[----:B------:R-:W-:Y:S02]  /*0510*/  LOP3.LUT R4, R22, R5, RZ, 0x3c, !PT ;  /* 0x0000000516047212 */ /* 0x000fe400078e3cff */
[----:B------:R-:W-:Y:S02]  /*0520*/  @!P5 IADD3 R9, PT, PT, R9, 0x1, RZ ;  /* 0x000000010909d810 */ /* 0x000fe40007ffe0ff */
[----:B------:R-:W-:Y:S01]  /*0530*/  ISETP.GE.AND P2, PT, R4, RZ, PT ;  /* 0x000000ff0400720c */ /* 0x000fe20003f46270 */
[----:B------:R-:W-:Y:S01]  /*0540*/  @P3 VIADD R10, R10, 0x1 ;  /* 0x000000010a0a3836 */ /* 0x000fe20000000000 */
[----:B------:R-:W-:Y:S02]  /*0550*/  ISETP.NE.AND P3, PT, R5, RZ, PT ;  /* 0x000000ff0500720c */ /* 0x000fe40003f65270 */
[----:B------:R-:W-:Y:S01]  /*0560*/  LEA R16, R0, UR5, 0x2 ;  /* 0x0000000500107c11 */ /* 0x000fe2000f8e10ff */
[----:B------:R-:W-:Y:S01]  /*0570*/  @P0 VIADD R9, R9, 0x1 ;  /* 0x0000000109090836 */ /* 0x000fe20000000000 */
[----:B------:R-:W-:-:S02]  /*0580*/  MOV R3, R10 ;  /* 0x0000000a00037202 */ /* 0x000fc40000000f00 */
[C---:B------:R-:W-:Y:S01]  /*0590*/  LEA R17, R0.reuse, R17, 0x2 ;  /* 0x0000001100117211 */ /* 0x040fe200078e10ff */
[----:B------:R-:W-:Y:S01]  /*05a0*/  IMAD.MOV.U32 R4, RZ, RZ, R9 ;  /* 0x000000ffff047224 */ /* 0x000fe200078e0009 */
[C---:B------:R-:W-:Y:S01]  /*05b0*/  LEA R9, R23.reuse, UR7, 0x4 ;  /* 0x0000000717097c11 */ /* 0x040fe2000f8e20ff */
[----:B------:R-:W-:Y:S01]  /*05c0*/  @!P1 IMAD.MOV R3, RZ, RZ, -R3 ;  /* 0x000000ffff039224 */ /* 0x000fe200078e0a03 */
[----:B------:R-:W-:Y:S01]  /*05d0*/  @!P4 LOP3.LUT R3, RZ, R6, RZ, 0x33, !PT ;  /* 0x00000006ff03c212 */ /* 0x000fe200078e33ff */
[C---:B------:R-:W-:Y:S01]  /*05e0*/  IMAD.IADD R6, R0.reuse, 0x1, R7 ;  /* 0x0000000100067824 */ /* 0x040fe200078e0207 */
[C---:B------:R-:W-:Y:S01]  /*05f0*/  LEA R7, R23.reuse, UR9, 0x6 ;  /* 0x0000000917077c11 */ /* 0x040fe2000f8e30ff */
[----:B------:R-:W-:Y:S01]  /*0600*/  IMAD.IADD R18, R0, 0x1, R9 ;  /* 0x0000000100127824 */ /* 0x000fe200078e0209 */
[----:B------:R-:W-:Y:S01]  /*0610*/  @!P2 IADD3 R4, PT, PT, -R4, RZ, RZ ;  /* 0x000000ff0404a210 */ /* 0x000fe20007ffe1ff */
[----:B------:R-:W-:Y:S01]  /*0620*/  IMAD R21, R23, 0x40, R16 ;  /* 0x0000004017157824 */ /* 0x000fe200078e0210 */
[----:B------:R-:W-:Y:S01]  /*0630*/  @!P3 LOP3.LUT R4, RZ, R5, RZ, 0x33, !PT ;  /* 0x00000005ff04b212 */ /* 0x000fe200078e33ff */
[----:B------:R-:W-:Y:S01]  /*0640*/  IMAD R5, R22, UR14, R23 ;  /* 0x0000000e16057c24 */ /* 0x000fe2000f8e0217 */
[----:B0--3--:R-:W-:-:S07]  /*0650*/  LEA R20, R0, R7, 0x2 ;  /* 0x0000000700147211 */ /* 0x009fce00078e10ff */
.L_x_11:
[----:B------:R-:W-:Y:S01]  /*0660*/  ISETP.GE.AND P0, PT, R0, UR23, PT ;  /* 0x0000001700007c0c */ /* 0x000fe2000bf06270 */
[----:B------:R-:W-:Y:S03]  /*0670*/  BSSY.RECONVERGENT B0, `(.L_x_1) ;  /* 0x0000026000007945 */ /* 0x000fe60003800200 */
[----:B------:R-:W-:-:S13]  /*0680*/  ISETP.GE.OR P0, PT, R25, UR22, P0 ;  /* 0x0000001619007c0c */ /* 0x000fda0008706670 */
[----:B--2---:R-:W-:Y:S05]  /*0690*/  @P0 BRA `(.L_x_2) ;  /* 0x0000000000840947 */ /* 0x004fea0003800000 */
[----:B------:R-:W0:Y:S01]  /*06a0*/  LDC R13, c[0x0][0x39c] ;  /* 0x0000e700ff0d7b82 */ /* 0x000e220000000800 */
[----:B------:R-:W-:Y:S02]  /*06b0*/  IABS R14, R0 ;  /* 0x00000000000e7213 */ /* 0x000fe40000000000 */
[----:B0-----:R-:W-:-:S04]  /*06c0*/  IABS R10, R13 ;  /* 0x0000000d000a7213 */ /* 0x001fc80000000000 */
[----:B------:R-:W0:Y:S08]  /*06d0*/  I2F.RP R11, R10 ;  /* 0x0000000a000b7306 */ /* 0x000e300000209400 */
[----:B0-----:R-:W0:Y:S02]  /*06e0*/  MUFU.RCP R11, R11 ;  /* 0x0000000b000b7308 */ /* 0x001e240000001000 */
[----:B0-----:R-:W-:-:S06]  /*06f0*/  VIADD R8, R11, 0xffffffe ;  /* 0x0ffffffe0b087836 */ /* 0x001fcc0000000000 */
[----:B------:R0:W1:Y:S02]  /*0700*/  F2I.FTZ.U32.TRUNC.NTZ R9, R8 ;  /* 0x0000000800097305 */ /* 0x000064000021f000 */
[----:B0-----:R-:W-:Y:S01]  /*0710*/  IMAD.MOV.U32 R8, RZ, RZ, RZ ;  /* 0x000000ffff087224 */ /* 0x001fe200078e00ff */
[----:B-1----:R-:W-:-:S05]  /*0720*/  IADD3 R15, PT, PT, RZ, -R9, RZ ;  /* 0x80000009ff0f7210 */ /* 0x002fca0007ffe0ff */
[----:B------:R-:W-:-:S04]  /*0730*/  IMAD R15, R15, R10, RZ ;  /* 0x0000000a0f0f7224 */ /* 0x000fc800078e02ff */
[----:B------:R-:W-:Y:S01]  /*0740*/  IMAD.HI.U32 R9, R9, R15, R8 ;  /* 0x0000000f09097227 */ /* 0x000fe200078e0008 */
[----:B------:R-:W-:-:S05]  /*0750*/  LOP3.LUT R8, R0, R13, RZ, 0x3c, !PT ;  /* 0x0000000d00087212 */ /* 0x000fca00078e3cff */
[----:B------:R-:W-:-:S04]  /*0760*/  IMAD.HI.U32 R12, R9, R14, RZ ;  /* 0x0000000e090c7227 */ /* 0x000fc800078e00ff */
[----:B------:R-:W-:-:S04]  /*0770*/  IMAD.MOV R9, RZ, RZ, -R12 ;  /* 0x000000ffff097224 */ /* 0x000fc800078e0a0c */
[----:B------:R-:W-:-:S05]  /*0780*/  IMAD R9, R10, R9, R14 ;  /* 0x000000090a097224 */ /* 0x000fca00078e020e */
[----:B------:R-:W-:-:S13]  /*0790*/  ISETP.GT.U32.AND P1, PT, R10, R9, PT ;  /* 0x000000090a00720c */ /* 0x000fda0003f24070 */
[-C--:B------:R-:W-:Y:S01]  /*07a0*/  @!P1 IADD3 R9, PT, PT, R9, -R10.reuse, RZ ;  /* 0x8000000a09099210 */ /* 0x080fe20007ffe0ff */
[----:B------:R-:W-:Y:S01]  /*07b0*/  @!P1 VIADD R12, R12, 0x1 ;  /* 0x000000010c0c9836 */ /* 0x000fe20000000000 */
[----:B------:R-:W-:Y:S02]  /*07c0*/  ISETP.NE.AND P1, PT, R13, RZ, PT ;  /* 0x000000ff0d00720c */ /* 0x000fe40003f25270 */
[----:B------:R-:W-:Y:S02]  /*07d0*/  ISETP.GE.U32.AND P0, PT, R9, R10, PT ;  /* 0x0000000a0900720c */ /* 0x000fe40003f06070 */
[----:B------:R-:W-:-:S04]  /*07e0*/  IADD3 R10, P2, PT, R2, UR16, RZ ;  /* 0x00000010020a7c10 */ /* 0x000fc8000ff5e0ff */
[----:B------:R-:W-:Y:S02]  /*07f0*/  LEA.HI.X.SX32 R11, R2, UR17, 0x1, P2 ;  /* 0x00000011020b7c11 */ /* 0x000fe400090f0eff */
[----:B------:R-:W-:Y:S02]  /*0800*/  ISETP.GE.AND P2, PT, R8, RZ, PT ;  /* 0x000000ff0800720c */ /* 0x000fe40003f46270 */
[----:B------:R-:W0:Y:S02]  /*0810*/  LDC.64 R8, c[0x0][0x388] ;  /* 0x0000e200ff087b82 */ /* 0x000e240000000a00 */
[----:B------:R-:W2:Y:S01]  /*0820*/  LDG.E.U8 R11, desc[UR12][R10.64] ;  /* 0x0000000c0a0b7981 */ /* 0x000ea2000c1e1100 */
[----:B------:R-:W-:-:S08]  /*0830*/  @P0 VIADD R12, R12, 0x1 ;  /* 0x000000010c0c0836 */ /* 0x000fd00000000000 */
[----:B------:R-:W-:Y:S02]  /*0840*/  @!P2 IADD3 R12, PT, PT, -R12, RZ, RZ ;  /* 0x000000ff0c0ca210 */ /* 0x000fe40007ffe1ff */
[----:B------:R-:W-:-:S05]  /*0850*/  @!P1 LOP3.LUT R12, RZ, R13, RZ, 0x33, !PT ;  /* 0x0000000dff0c9212 */ /* 0x000fca00078e33ff */
[----:B------:R-:W-:-:S04]  /*0860*/  IMAD R13, R12, UR15, R3 ;  /* 0x0000000f0c0d7c24 */ /* 0x000fc8000f8e0203 */
[----:B0-----:R-:W-:-:S06]  /*0870*/  IMAD.WIDE R8, R13, 0x4, R8 ;  /* 0x000000040d087825 */ /* 0x001fcc00078e0208 */
[----:B------:R0:W5:Y:S04]  /*0880*/  LDG.E R8, desc[UR12][R8.64] ;  /* 0x0000000c08087981 */ /* 0x000168000c1e1900 */
[----:B--2---:R0:W-:Y:S01]  /*0890*/  STS.U8 [R6], R11 ;  /* 0x0000000b06007388 */ /* 0x0041e20000000000 */
[----:B------:R-:W-:Y:S05]  /*08a0*/  BRA `(.L_x_3) ;  /* 0x0000000000087947 */ /* 0x000fea0003800000 */
.L_x_2:
[----:B------:R1:W-:Y:S01]  /*08b0*/  STS.U8 [R6], RZ ;  /* 0x000000ff06007388 */ /* 0x0003e20000000000 */
[----:B------:R-:W-:-:S07]  /*08c0*/  IMAD.MOV.U32 R8, RZ, RZ, RZ ;  /* 0x000000ffff087224 */ /* 0x000fce00078e00ff */
.L_x_3:
[----:B------:R-:W-:Y:S05]  /*08d0*/  BSYNC.RECONVERGENT B0 ;  /* 0x0000000000007941 */ /* 0x000fea0003800200 */
.L_x_1:
[----:B-----5:R2:W-:Y:S01]  /*08e0*/  STS [R17], R8 ;  /* 0x0000000811007388 */ /* 0x0205e20000000800 */
[----:B------:R-:W-:Y:S01]  /*08f0*/  ISETP.GE.AND P0, PT, R23, UR24, PT ;  /* 0x0000001817007c0c */ /* 0x000fe2000bf06270 */
[----:B------:R-:W-:Y:S03]  /*0900*/  BSSY.RECONVERGENT B0, `(.L_x_4) ;  /* 0x0000026000007945 */ /* 0x000fe60003800200 */
[----:B------:R-:W-:-:S13]  /*0910*/  ISETP.GE.OR P0, PT, R22, UR25, P0 ;  /* 0x0000001916007c0c */ /* 0x000fda0008706670 */
[----:B--2---:R-:W-:Y:S05]  /*0920*/  @P0 BRA `(.L_x_5) ;  /* 0x0000000000840947 */ /* 0x004fea0003800000 */
[----:B------:R-:W2:Y:S01]  /*0930*/  LDC R12, c[0x0][0x3c0] ;  /* 0x0000f000ff0c7b82 */ /* 0x000ea20000000800 */
[----:B------:R-:W-:Y:S02]  /*0940*/  IABS R14, R23 ;  /* 0x00000017000e7213 */ /* 0x000fe40000000000 */
[----:B--2---:R-:W-:-:S04]  /*0950*/  IABS R10, R12 ;  /* 0x0000000c000a7213 */ /* 0x004fc80000000000 */
[----:B0-----:R-:W0:Y:S08]  /*0960*/  I2F.RP R11, R10 ;  /* 0x0000000a000b7306 */ /* 0x001e300000209400 */
[----:B0-----:R-:W0:Y:S02]  /*0970*/  MUFU.RCP R11, R11 ;  /* 0x0000000b000b7308 */ /* 0x001e240000001000 */
[----:B0-----:R-:W-:-:S06]  /*0980*/  VIADD R8, R11, 0xffffffe ;  /* 0x0ffffffe0b087836 */ /* 0x001fcc0000000000 */
[----:B------:R0:W2:Y:S02]  /*0990*/  F2I.FTZ.U32.TRUNC.NTZ R9, R8 ;  /* 0x0000000800097305 */ /* 0x0000a4000021f000 */
[----:B0-----:R-:W-:Y:S01]  /*09a0*/  IMAD.MOV.U32 R8, RZ, RZ, RZ ;  /* 0x000000ffff087224 */ /* 0x001fe200078e00ff */
[----:B--2---:R-:W-:-:S05]  /*09b0*/  IADD3 R13, PT, PT, RZ, -R9, RZ ;  /* 0x80000009ff0d7210 */ /* 0x004fca0007ffe0ff */
        /* <DEDUP_REMOVED lines=24> */
.L_x_5:
[----:B------:R2:W-:Y:S01]  /*0b40*/  STS.U8 [R18], RZ ;  /* 0x000000ff12007388 */ /* 0x0005e20000000000 */
[----:B------:R-:W-:-:S07]  /*0b50*/  IMAD.MOV.U32 R8, RZ, RZ, RZ ;  /* 0x000000ffff087224 */ /* 0x000fce00078e00ff */
.L_x_6:
[----:B------:R-:W-:Y:S05]  /*0b60*/  BSYNC.RECONVERGENT B0 ;  /* 0x0000000000007941 */ /* 0x000fea0003800200 */
.L_x_4:
[----:B-----5:R-:W-:Y:S01]  /*0b70*/  STS [R19], R8 ;  /* 0x0000000813007388 */ /* 0x020fe20000000800 */
[----:B------:R-:W0:Y:S01]  /*0b80*/  LDC R12, c[0x0][0x3cc] ;  /* 0x0000f300ff0c7b82 */ /* 0x000e220000000800 */
[----:B------:R-:W-:Y:S07]  /*0b90*/  BSSY.RECONVERGENT B0, `(.L_x_7) ;  /* 0x0000010000007945 */ /* 0x000fee0003800200 */
[----:B------:R-:W-:Y:S08]  /*0ba0*/  BAR.SYNC.DEFER_BLOCKING 0x0 ;  /* 0x0000000000007b1d */ /* 0x000ff00000010000 */
[----:B------:R-:W4:Y:S01]  /*0bb0*/  LDC R10, c[0x0][0x3cc] ;  /* 0x0000f300ff0a7b82 */ /* 0x000f220000000800 */
[----:B0--3--:R-:W0:Y:S01]  /*0bc0*/  MUFU.RCP R11, R12 ;  /* 0x0000000c000b7308 */ /* 0x009e220000001000 */
[----:B------:R-:W3:Y:S01]  /*0bd0*/  LDS.S8 R9, [R6] ;  /* 0x0000000006097984 */ /* 0x000ee20000000200 */
[----:B0-----:R-:W-:-:S04]  /*0be0*/  FFMA R14, R11, -R12, 1 ;  /* 0x3f8000000b0e7423 */ /* 0x001fc8000000080c */
[----:B------:R-:W-:Y:S02]  /*0bf0*/  FFMA R14, R11, R14, R11 ;  /* 0x0000000e0b0e7223 */ /* 0x000fe4000000000b */
[----:B---3--:R-:W0:Y:S08]  /*0c00*/  I2F.S16 R9, R9 ;  /* 0x0000000900097306 */ /* 0x008e300000101400 */
[----:B0-----:R-:W0:Y:S01]  /*0c10*/  FCHK P0, R9, R12 ;  /* 0x0000000c09007302 */ /* 0x001e220000000000 */
[----:B------:R-:W-:-:S04]  /*0c20*/  FFMA R11, R9, R14, RZ ;  /* 0x0000000e090b7223 */ /* 0x000fc800000000ff */
[----:B------:R-:W-:-:S04]  /*0c30*/  FFMA R8, R11, -R12, R9 ;  /* 0x8000000c0b087223 */ /* 0x000fc80000000009 */
[----:B------:R-:W-:Y:S01]  /*0c40*/  FFMA R8, R14, R8, R11 ;  /* 0x000000080e087223 */ /* 0x000fe2000000000b */
[----:B0---4-:R-:W-:Y:S06]  /*0c50*/  @!P0 BRA `(.L_x_8) ;  /* 0x00000000000c8947 */ /* 0x011fec0003800000 */
[----:B------:R-:W-:-:S07]  /*0c60*/  MOV R11, 0xc80 ;  /* 0x00000c80000b7802 */ /* 0x000fce0000000f00 */
[----:B-12---:R-:W-:Y:S05]  /*0c70*/  CALL.REL.NOINC `($__internal_0_$__cuda_sm3x_div_rn_noftz_f32_slowpath) ;  /* 0x0000000400407944 */ /* 0x006fea0003c00000 */
[----:B------:R-:W-:-:S07]  /*0c80*/  IMAD.MOV.U32 R8, RZ, RZ, R13 ;  /* 0x000000ffff087224 */ /* 0x000fce00078e000d */
.L_x_8:
[----:B------:R-:W-:Y:S05]  /*0c90*/  BSYNC.RECONVERGENT B0 ;  /* 0x0000000000007941 */ /* 0x000fea0003800200 */
.L_x_7:
[----:B------:R-:W0:Y:S01]  /*0ca0*/  LDS R9, [R17] ;  /* 0x0000000011097984 */ /* 0x000e220000000800 */
[----:B------:R-:W3:Y:S01]  /*0cb0*/  MUFU.RCP R13, R12 ;  /* 0x0000000c000d7308 */ /* 0x000ee20000001000 */
[----:B------:R-:W-:Y:S01]  /*0cc0*/  BSSY.RECONVERGENT B0, `(.L_x_9) ;  /* 0x0000010000007945 */ /* 0x000fe20003800200 */
[----:B0-----:R-:W-:Y:S01]  /*0cd0*/  FMUL R9, R9, R8 ;  /* 0x0000000809097220 */ /* 0x001fe20000400000 */
[----:B---3--:R-:W-:-:S04]  /*0ce0*/  FFMA R8, R13, -R12, 1 ;  /* 0x3f8000000d087423 */ /* 0x008fc8000000080c */
[----:B------:R-:W-:Y:S01]  /*0cf0*/  STS [R20], R9 ;  /* 0x0000000914007388 */ /* 0x000fe20000000800 */
[----:B------:R-:W-:-:S03]  /*0d00*/  FFMA R8, R13, R8, R13 ;  /* 0x000000080d087223 */ /* 0x000fc6000000000d */
[----:B------:R-:W0:Y:S02]  /*0d10*/  LDS.S8 R11, [R18] ;  /* 0x00000000120b7984 */ /* 0x000e240000000200 */
[----:B0-----:R-:W0:Y:S08]  /*0d20*/  I2F.S16 R11, R11 ;  /* 0x0000000b000b7306 */ /* 0x001e300000101400 */
[----:B0-----:R-:W0:Y:S01]  /*0d30*/  FCHK P0, R11, R12 ;  /* 0x0000000c0b007302 */ /* 0x001e220000000000 */
[----:B------:R-:W-:-:S04]  /*0d40*/  FFMA R13, R8, R11, RZ ;  /* 0x0000000b080d7223 */ /* 0x000fc800000000ff */
[----:B------:R-:W-:-:S04]  /*0d50*/  FFMA R14, R13, -R12, R11 ;  /* 0x8000000c0d0e7223 */ /* 0x000fc8000000000b */
[----:B------:R-:W-:Y:S01]  /*0d60*/  FFMA R8, R8, R14, R13 ;  /* 0x0000000e08087223 */ /* 0x000fe2000000000d */
[----:B0-----:R-:W-:Y:S06]  /*0d70*/  @!P0 BRA `(.L_x_10) ;  /* 0x0000000000108947 */ /* 0x001fec0003800000 */
[----:B------:R-:W-:Y:S02]  /*0d80*/  MOV R9, R11 ;  /* 0x0000000b00097202 */ /* 0x000fe40000000f00 */
[----:B------:R-:W-:-:S07]  /*0d90*/  MOV R11, 0xdb0 ;  /* 0x00000db0000b7802 */ /* 0x000fce0000000f00 */
[----:B-12---:R-:W-:Y:S05]  /*0da0*/  CALL.REL.NOINC `($__internal_0_$__cuda_sm3x_div_rn_noftz_f32_slowpath) ;  /* 0x0000000000f47944 */ /* 0x006fea0003c00000 */
[----:B------:R-:W-:-:S07]  /*0db0*/  IMAD.MOV.U32 R8, RZ, RZ, R13 ;  /* 0x000000ffff087224 */ /* 0x000fce00078e000d */
.L_x_10:
[----:B------:R-:W-:Y:S05]  /*0dc0*/  BSYNC.RECONVERGENT B0 ;  /* 0x0000000000007941 */ /* 0x000fea0003800200 */
.L_x_9:
[----:B------:R-:W0:Y:S01]  /*0dd0*/  LDS R9, [R19] ;  /* 0x0000000013097984 */ /* 0x000e220000000800 */
[----:B------:R-:W-:Y:S01]  /*0de0*/  UIADD3 UR4, UPT, UPT, UR4, 0x1, URZ ;  /* 0x0000000104047890 */ /* 0x000fe2000fffe0ff */
[----:B------:R-:W-:Y:S01]  /*0df0*/  IADD3 R5, PT, PT, R5, 0x10, RZ ;  /* 0x0000001005057810 */ /* 0x000fe20007ffe0ff */
[----:B------:R-:W-:Y:S02]  /*0e00*/  VIADD R23, R23, 0x10 ;  /* 0x0000001017177836 */ /* 0x000fe40000000000 */
[----:B------:R-:W-:Y:S01]  /*0e10*/  UISETP.NE.AND UP0, UPT, UR4, URZ, UPT ;  /* 0x000000ff0400728c */ /* 0x000fe2000bf05270 */
[----:B------:R-:W-:Y:S02]  /*0e20*/  VIADD R0, R0, 0x10 ;  /* 0x0000001000007836 */ /* 0x000fe40000000000 */
[----:B0-----:R-:W-:-:S05]  /*0e30*/  FMUL R8, R9, R8 ;  /* 0x0000000809087220 */ /* 0x001fca0000400000 */
[----:B------:R-:W-:Y:S01]  /*0e40*/  STS [R21], R8 ;  /* 0x0000000815007388 */ /* 0x000fe20000000800 */
[----:B------:R-:W-:Y:S06]  /*0e50*/  BAR.SYNC.DEFER_BLOCKING 0x0 ;  /* 0x0000000000007b1d */ /* 0x000fec0000010000 */
[----:B------:R-:W-:Y:S04]  /*0e60*/  LDS R9, [R16] ;  /* 0x0000000010097984 */ /* 0x000fe80000000800 */
[----:B------:R-:W0:Y:S04]  /*0e70*/  LDS.128 R12, [R7] ;  /* 0x00000000070c7984 */ /* 0x000e280000000c00 */
[----:B------:R-:W3:Y:S04]  /*0e80*/  LDS R11, [R16+0x40] ;  /* 0x00004000100b7984 */ /* 0x000ee80000000800 */
[----:B------:R-:W4:Y:S04]  /*0e90*/  LDS R10, [R16+0x80] ;  /* 0x00008000100a7984 */ /* 0x000f280000000800 */
[----:B------:R-:W5:Y:S01]  /*0ea0*/  LDS R24, [R16+0xc0] ;  /* 0x0000c00010187984 */ /* 0x000f620000000800 */
[----:B0-----:R-:W-:-:S03]  /*0eb0*/  FFMA R12, R12, R9, R27 ;  /* 0x000000090c0c7223 */ /* 0x001fc6000000001b */
[----:B------:R-:W-:Y:S01]  /*0ec0*/  LDS R27, [R16+0x180] ;  /* 0x00018000101b7984 */ /* 0x000fe20000000800 */
[----:B---3--:R-:W-:-:S03]  /*0ed0*/  FFMA R11, R11, R13, R12 ;  /* 0x0000000d0b0b7223 */ /* 0x008fc6000000000c */
[----:B------:R-:W-:Y:S01]  /*0ee0*/  LDS R13, [R16+0x100] ;  /* 0x00010000100d7984 */ /* 0x000fe20000000800 */
[----:B----4-:R-:W-:-:S03]  /*0ef0*/  FFMA R29, R10, R14, R11 ;  /* 0x0000000e0a1d7223 */ /* 0x010fc6000000000b */
[----:B------:R-:W0:Y:S01]  /*0f00*/  LDS.128 R8, [R7+0x10] ;  /* 0x0000100007087984 */ /* 0x000e220000000c00 */
[----:B-----5:R-:W-:-:S03]  /*0f10*/  FFMA R15, R24, R15, R29 ;  /* 0x0000000f180f7223 */ /* 0x020fc6000000001d */
[----:B------:R-:W3:Y:S04]  /*0f20*/  LDS R12, [R16+0x140] ;  /* 0x00014000100c7984 */ /* 0x000ee80000000800 */
[----:B------:R-:W4:Y:S04]  /*0f30*/  LDS R24, [R16+0x1c0] ;  /* 0x0001c00010187984 */ /* 0x000f280000000800 */
[----:B------:R-:W-:Y:S01]  /*0f40*/  LDS R29, [R16+0x240] ;  /* 0x00024000101d7984 */ /* 0x000fe20000000800 */
[----:B0-----:R-:W-:-:S04]  /*0f50*/  FFMA R8, R8, R13, R15 ;  /* 0x0000000d08087223 */ /* 0x001fc8000000000f */
[----:B---3--:R-:W-:Y:S02]  /*0f60*/  FFMA R8, R12, R9, R8 ;  /* 0x000000090c087223 */ /* 0x008fe40000000008 */
[----:B------:R-:W-:Y:S02]  /*0f70*/  LDS R9, [R16+0x200] ;  /* 0x0002000010097984 */ /* 0x000fe40000000800 */
[----:B------:R-:W-:Y:S02]  /*0f80*/  FFMA R27, R27, R10, R8 ;  /* 0x0000000a1b1b7223 */ /* 0x000fe40000000008 */
[----:B------:R-:W0:Y:S02]  /*0f90*/  LDS.128 R12, [R7+0x20] ;  /* 0x00002000070c7984 */ /* 0x000e240000000c00 */
[----:B----4-:R-:W-:Y:S02]  /*0fa0*/  FFMA R11, R24, R11, R27 ;  /* 0x0000000b180b7223 */ /* 0x010fe4000000001b */
[----:B------:R-:W3:Y:S04]  /*0fb0*/  LDS R27, [R16+0x280] ;  /* 0x00028000101b7984 */ /* 0x000ee80000000800 */
[----:B------:R-:W4:Y:S01]  /*0fc0*/  LDS R24, [R16+0x2c0] ;  /* 0x0002c00010187984 */ /* 0x000f220000000800 */
[----:B0-----:R-:W-:-:S03]  /*0fd0*/  FFMA R12, R12, R9, R11 ;  /* 0x000000090c0c7223 */ /* 0x001fc6000000000b */
[----:B------:R-:W-:Y:S01]  /*0fe0*/  LDS.128 R8, [R7+0x30] ;  /* 0x0000300007087984 */ /* 0x000fe20000000c00 */
[----:B------:R-:W-:-:S03]  /*0ff0*/  FFMA R12, R29, R13, R12 ;  /* 0x0000000d1d0c7223 */ /* 0x000fc6000000000c */
[----:B------:R-:W0:Y:S01]  /*1000*/  LDS R13, [R16+0x300] ;  /* 0x00030000100d7984 */ /* 0x000e220000000800 */
[----:B---3--:R-:W-:-:S03]  /*1010*/  FFMA R27, R27, R14, R12 ;  /* 0x0000000e1b1b7223 */ /* 0x008fc6000000000c */
[----:B------:R-:W3:Y:S01]  /*1020*/  LDS R12, [R16+0x340] ;  /* 0x00034000100c7984 */ /* 0x000ee20000000800 */
[----:B----4-:R-:W-:-:S03]  /*1030*/  FFMA R27, R24, R15, R27 ;  /* 0x0000000f181b7223 */ /* 0x010fc6000000001b */
[----:B------:R-:W4:Y:S01]  /*1040*/  LDS R14, [R16+0x380] ;  /* 0x00038000100e7984 */ /* 0x000f220000000800 */
[----:B------:R-:W5:Y:S03]  /*1050*/  LDC R15, c[0x0][0x390] ;  /* 0x0000e400ff0f7b82 */ /* 0x000f660000000800 */
[----:B------:R-:W1:Y:S01]  /*1060*/  LDS R29, [R16+0x3c0] ;  /* 0x0003c000101d7984 */ /* 0x000e620000000800 */
[----:B-----5:R-:W-:Y:S02]  /*1070*/  IMAD R2, R15, 0x10, R2 ;  /* 0x000000100f027824 */ /* 0x020fe400078e0202 */
[----:B0-----:R-:W-:-:S04]  /*1080*/  FFMA R13, R8, R13, R27 ;  /* 0x0000000d080d7223 */ /* 0x001fc8000000001b */
[----:B---3--:R-:W-:-:S04]  /*1090*/  FFMA R9, R12, R9, R13 ;  /* 0x000000090c097223 */ /* 0x008fc8000000000d */
[----:B----4-:R-:W-:-:S04]  /*10a0*/  FFMA R10, R14, R10, R9 ;  /* 0x0000000a0e0a7223 */ /* 0x010fc80000000009 */
[----:B-1----:R-:W-:Y:S01]  /*10b0*/  FFMA R27, R29, R11, R10 ;  /* 0x0000000b1d1b7223 */ /* 0x002fe2000000000a */
[----:B------:R-:W-:Y:S06]  /*10c0*/  BAR.SYNC.DEFER_BLOCKING 0x0 ;  /* 0x0000000000007b1d */ /* 0x000fec0000010000 */
[----:B------:R-:W-:Y:S05]  /*10d0*/  BRA.U UP0, `(.L_x_11) ;  /* 0xfffffff500607547 */ /* 0x000fea000b83ffff */
.L_x_0:
[----:B------:R-:W0:Y:S01]  /*10e0*/  LDCU UR5, c[0x0][0x3bc] ;  /* 0x00007780ff0577ac */ /* 0x000e220008000800 */
[----:B------:R-:W1:Y:S01]  /*10f0*/  LDCU UR6, c[0x0][0x390] ;  /* 0x00007200ff0677ac */ /* 0x000e620008000800 */
[----:B0-----:R-:W-:-:S04]  /*1100*/  ISETP.GE.AND P0, PT, R22, UR5, PT ;  /* 0x0000000516007c0c */ /* 0x001fc8000bf06270 */
[----:B-1----:R-:W-:-:S13]  /*1110*/  ISETP.GE.OR P0, PT, R25, UR6, P0 ;  /* 0x0000000619007c0c */ /* 0x002fda0008706670 */
[----:B------:R-:W-:Y:S05]  /*1120*/  @P0 EXIT ;  /* 0x000000000000094d */ /* 0x000fea0003800000 */
[----:B------:R-:W0:Y:S01]  /*1130*/  LDC.64 R2, c[0x0][0x3d0] ;  /* 0x0000f400ff027b82 */ /* 0x000e220000000a00 */
[----:B------:R-:W-:-:S04]  /*1140*/  IMAD R25, R22, UR6, R25 ;  /* 0x0000000616197c24 */ /* 0x000fc8000f8e0219 */
[----:B0-----:R-:W-:-:S05]  /*1150*/  IMAD.WIDE R2, R25, 0x4, R2 ;  /* 0x0000000419027825 */ /* 0x001fca00078e0202 */
[----:B------:R-:W-:Y:S01]  /*1160*/  STG.E desc[UR12][R2.64], R27 ;  /* 0x0000001b02007986 */ /* 0x000fe2000c10190c */
[----:B------:R-:W-:Y:S05]  /*1170*/  EXIT ;  /* 0x000000000000794d */ /* 0x000fea0003800000 */
        .weak           $__internal_0_$__cuda_sm3x_div_rn_noftz_f32_slowpath
        .type           $__internal_0_$__cuda_sm3x_div_rn_noftz_f32_slowpath,@function
        .size           $__internal_0_$__cuda_sm3x_div_rn_noftz_f32_slowpath,(.L_x_88 - $__internal_0_$__cuda_sm3x_div_rn_noftz_f32_slowpath)
$__internal_0_$__cuda_sm3x_div_rn_noftz_f32_slowpath:
[----:B------:R-:W-:Y:S01]  /*1180*/  SHF.R.U32.HI R14, RZ, 0x17, R10 ;  /* 0x00000017ff0e7819 */ /* 0x000fe2000001160a */
[----:B------:R-:W-:Y:S01]  /*1190*/  BSSY.RECONVERGENT B1, `(.L_x_12) ;  /* 0x0000064000017945 */ /* 0x000fe20003800200 */
[--C-:B------:R-:W-:Y:S01]  /*11a0*/  SHF.R.U32.HI R24, RZ, 0x17, R9.reuse ;  /* 0x00000017ff187819 */ /* 0x100fe20000011609 */
[----:B------:R-:W-:Y:S01]  /*11b0*/  IMAD.MOV.U32 R8, RZ, RZ, R9 ;  /* 0x000000ffff087224 */ /* 0x000fe200078e0009 */
[----:B------:R-:W-:Y:S02]  /*11c0*/  LOP3.LUT R14, R14, 0xff, RZ, 0xc0, !PT ;  /* 0x000000ff0e0e7812 */ /* 0x000fe400078ec0ff */
[----:B------:R-:W-:Y:S02]  /*11d0*/  LOP3.LUT R24, R24, 0xff, RZ, 0xc0, !PT ;  /* 0x000000ff18187812 */ /* 0x000fe400078ec0ff */
[----:B------:R-:W-:Y:S02]  /*11e0*/  IADD3 R26, PT, PT, R14, -0x1, RZ ;  /* 0xffffffff0e1a7810 */ /* 0x000fe40007ffe0ff */
[----:B------:R-:W-:Y:S01]  /*11f0*/  MOV R15, R10 ;  /* 0x0000000a000f7202 */ /* 0x000fe20000000f00 */
[----:B------:R-:W-:Y:S01]  /*1200*/  VIADD R28, R24, 0xffffffff ;  /* 0xffffffff181c7836 */ /* 0x000fe20000000000 */
[----:B------:R-:W-:-:S04]  /*1210*/  ISETP.GT.U32.AND P0, PT, R26, 0xfd, PT ;  /* 0x000000fd1a00780c */ /* 0x000fc80003f04070 */
[----:B------:R-:W-:-:S13]  /*1220*/  ISETP.GT.U32.OR P0, PT, R28, 0xfd, P0 ;  /* 0x000000fd1c00780c */ /* 0x000fda0000704470 */
[----:B------:R-:W-:Y:S01]  /*1230*/  @!P0 IMAD.MOV.U32 R13, RZ, RZ, RZ ;  /* 0x000000ffff0d8224 */ /* 0x000fe200078e00ff */
[----:B------:R-:W-:Y:S06]  /*1240*/  @!P0 BRA `(.L_x_13) ;  /* 0x00000000005c8947 */ /* 0x000fec0003800000 */
[----:B------:R-:W-:Y:S02]  /*1250*/  FSETP.GTU.FTZ.AND P0, PT, |R9|, +INF , PT ;  /* 0x7f8000000900780b */ /* 0x000fe40003f1c200 */
[----:B------:R-:W-:-:S04]  /*1260*/  FSETP.GTU.FTZ.AND P1, PT, |R10|, +INF , PT ;  /* 0x7f8000000a00780b */ /* 0x000fc80003f3c200 */
[----:B------:R-:W-:-:S13]  /*1270*/  PLOP3.LUT P0, PT, P0, P1, PT, 0xf8, 0x8f ;  /* 0x00000000008f781c */ /* 0x000fda0000703f70 */
[----:B------:R-:W-:Y:S05]  /*1280*/  @P0 BRA `(.L_x_14) ;  /* 0x00000004004c0947 */ /* 0x000fea0003800000 */
[----:B------:R-:W-:-:S13]  /*1290*/  LOP3.LUT P0, RZ, R15, 0x7fffffff, R8, 0xc8, !PT ;  /* 0x7fffffff0fff7812 */ /* 0x000fda000780c808 */
[----:B------:R-:W-:Y:S05]  /*12a0*/  @!P0 BRA `(.L_x_15) ;  /* 0x00000004003c8947 */ /* 0x000fea0003800000 */
[C---:B------:R-:W-:Y:S02]  /*12b0*/  FSETP.NEU.FTZ.AND P1, PT, |R9|.reuse, +INF , PT ;  /* 0x7f8000000900780b */ /* 0x040fe40003f3d200 */
[----:B------:R-:W-:Y:S02]  /*12c0*/  FSETP.NEU.FTZ.AND P0, PT, |R10|, +INF , PT ;  /* 0x7f8000000a00780b */ /* 0x000fe40003f1d200 */
[----:B------:R-:W-:-:S11]  /*12d0*/  FSETP.NEU.FTZ.AND P2, PT, |R9|, +INF , PT ;  /* 0x7f8000000900780b */ /* 0x000fd60003f5d200 */
[----:B------:R-:W-:Y:S05]  /*12e0*/  @!P0 BRA !P1, `(.L_x_15) ;  /* 0x00000004002c8947 */ /* 0x000fea0004800000 */
[----:B------:R-:W-:-:S04]  /*12f0*/  LOP3.LUT P1, RZ, R8, 0x7fffffff, RZ, 0xc0, !PT ;  /* 0x7fffffff08ff7812 */ /* 0x000fc8000782c0ff */
[----:B------:R-:W-:-:S13]  /*1300*/  PLOP3.LUT P0, PT, P0, P1, PT, 0x2f, 0xf2 ;  /* 0x0000000000f2781c */ /* 0x000fda0000702577 */
[----:B------:R-:W-:Y:S05]  /*1310*/  @P0 BRA `(.L_x_16) ;  /* 0x0000000400180947 */ /* 0x000fea0003800000 */
[----:B------:R-:W-:-:S04]  /*1320*/  LOP3.LUT P0, RZ, R15, 0x7fffffff, RZ, 0xc0, !PT ;  /* 0x7fffffff0fff7812 */ /* 0x000fc8000780c0ff */
[----:B------:R-:W-:-:S13]  /*1330*/  PLOP3.LUT P0, PT, P2, P0, PT, 0x2f, 0xf2 ;  /* 0x0000000000f2781c */ /* 0x000fda0001700577 */
[----:B------:R-:W-:Y:S05]  /*1340*/  @P0 BRA `(.L_x_17) ;  /* 0x0000000400000947 */ /* 0x000fea0003800000 */
[----:B------:R-:W-:Y:S02]  /*1350*/  ISETP.GE.AND P0, PT, R28, RZ, PT ;  /* 0x000000ff1c00720c */ /* 0x000fe40003f06270 */
[----:B------:R-:W-:-:S11]  /*1360*/  ISETP.GE.AND P1, PT, R26, RZ, PT ;  /* 0x000000ff1a00720c */ /* 0x000fd60003f26270 */
[----:B------:R-:W-:Y:S01]  /*1370*/  @P0 IMAD.MOV.U32 R13, RZ, RZ, RZ ;  /* 0x000000ffff0d0224 */ /* 0x000fe200078e00ff */
[----:B------:R-:W-:Y:S01]  /*1380*/  @!P0 MOV R13, 0xffffffc0 ;  /* 0xffffffc0000d8802 */ /* 0x000fe20000000f00 */
[----:B------:R-:W-:Y:S01]  /*1390*/  @!P0 FFMA R8, R9, 1.84467440737095516160e+19, RZ ;  /* 0x5f80000009088823 */ /* 0x000fe200000000ff */
[----:B------:R-:W-:-:S03]  /*13a0*/  @!P1 FFMA R15, R10, 1.84467440737095516160e+19, RZ ;  /* 0x5f8000000a0f9823 */ /* 0x000fc600000000ff */
[----:B------:R-:W-:-:S07]  /*13b0*/  @!P1 VIADD R13, R13, 0x40 ;  /* 0x000000400d0d9836 */ /* 0x000fce0000000000 */
.L_x_13:
[----:B------:R-:W-:Y:S01]  /*13c0*/  LEA R26, R14, 0xc0800000, 0x17 ;  /* 0xc08000000e1a7811 */ /* 0x000fe200078eb8ff */
[----:B------:R-:W-:Y:S01]  /*13d0*/  BSSY.RECONVERGENT B2, `(.L_x_18) ;  /* 0x0000036000027945 */ /* 0x000fe20003800200 */
[----:B------:R-:W-:-:S03]  /*13e0*/  IADD3 R29, PT, PT, R24, -0x7f, RZ ;  /* 0xffffff81181d7810 */ /* 0x000fc60007ffe0ff */
[----:B------:R-:W-:Y:S01]  /*13f0*/  IMAD.IADD R26, R15, 0x1, -R26 ;  /* 0x000000010f1a7824 */ /* 0x000fe200078e0a1a */
[C---:B------:R-:W-:Y:S01]  /*1400*/  IADD3 R24, PT, PT, R29.reuse, 0x7f, -R14 ;  /* 0x0000007f1d187810 */ /* 0x040fe20007ffe80e */
[----:B------:R-:W-:Y:S02]  /*1410*/  IMAD R8, R29, -0x800000, R8 ;  /* 0xff8000001d087824 */ /* 0x000fe400078e0208 */
[----:B------:R-:W0:Y:S01]  /*1420*/  MUFU.RCP R28, R26 ;  /* 0x0000001a001c7308 */ /* 0x000e220000001000 */
[----:B------:R-:W-:Y:S01]  /*1430*/  FADD.FTZ R15, -R26, -RZ ;  /* 0x800000ff1a0f7221 */ /* 0x000fe20000010100 */
[----:B------:R-:W-:-:S03]  /*1440*/  IMAD.IADD R24, R24, 0x1, R13 ;  /* 0x0000000118187824 */ /* 0x000fc600078e020d */
[----:B0-----:R-:W-:-:S04]  /*1450*/  FFMA R9, R28, R15, 1 ;  /* 0x3f8000001c097423 */ /* 0x001fc8000000000f */
[----:B------:R-:W-:-:S04]  /*1460*/  FFMA R9, R28, R9, R28 ;  /* 0x000000091c097223 */ /* 0x000fc8000000001c */
[----:B------:R-:W-:-:S04]  /*1470*/  FFMA R14, R8, R9, RZ ;  /* 0x00000009080e7223 */ /* 0x000fc800000000ff */
[----:B------:R-:W-:-:S04]  /*1480*/  FFMA R28, R15, R14, R8 ;  /* 0x0000000e0f1c7223 */ /* 0x000fc80000000008 */
[----:B------:R-:W-:-:S04]  /*1490*/  FFMA R14, R9, R28, R14 ;  /* 0x0000001c090e7223 */ /* 0x000fc8000000000e */
[----:B------:R-:W-:-:S04]  /*14a0*/  FFMA R15, R15, R14, R8 ;  /* 0x0000000e0f0f7223 */ /* 0x000fc80000000008 */
[----:B------:R-:W-:-:S05]  /*14b0*/  FFMA R8, R9, R15, R14 ;  /* 0x0000000f09087223 */ /* 0x000fca000000000e */
[----:B------:R-:W-:-:S04]  /*14c0*/  SHF.R.U32.HI R13, RZ, 0x17, R8 ;  /* 0x00000017ff0d7819 */ /* 0x000fc80000011608 */
[----:B------:R-:W-:-:S05]  /*14d0*/  LOP3.LUT R13, R13, 0xff, RZ, 0xc0, !PT ;  /* 0x000000ff0d0d7812 */ /* 0x000fca00078ec0ff */
[----:B------:R-:W-:-:S05]  /*14e0*/  IMAD.IADD R13, R13, 0x1, R24 ;  /* 0x000000010d0d7824 */ /* 0x000fca00078e0218 */
[----:B------:R-:W-:-:S04]  /*14f0*/  IADD3 R26, PT, PT, R13, -0x1, RZ ;  /* 0xffffffff0d1a7810 */ /* 0x000fc80007ffe0ff */
[----:B------:R-:W-:-:S13]  /*1500*/  ISETP.GE.U32.AND P0, PT, R26, 0xfe, PT ;  /* 0x000000fe1a00780c */ /* 0x000fda0003f06070 */
[----:B------:R-:W-:Y:S05]  /*1510*/  @!P0 BRA `(.L_x_19) ;  /* 0x0000000000808947 */ /* 0x000fea0003800000 */
[----:B------:R-:W-:-:S13]  /*1520*/  ISETP.GT.AND P0, PT, R13, 0xfe, PT ;  /* 0x000000fe0d00780c */ /* 0x000fda0003f04270 */
[----:B------:R-:W-:Y:S05]  /*1530*/  @P0 BRA `(.L_x_20) ;  /* 0x00000000006c0947 */ /* 0x000fea0003800000 */
[----:B------:R-:W-:-:S13]  /*1540*/  ISETP.GE.AND P0, PT, R13, 0x1, PT ;  /* 0x000000010d00780c */ /* 0x000fda0003f06270 */
[----:B------:R-:W-:Y:S05]  /*1550*/  @P0 BRA `(.L_x_21) ;  /* 0x0000000000740947 */ /* 0x000fea0003800000 */
[----:B------:R-:W-:Y:S02]  /*1560*/  ISETP.GE.AND P0, PT, R13, -0x18, PT ;  /* 0xffffffe80d00780c */ /* 0x000fe40003f06270 */
[----:B------:R-:W-:-:S11]  /*1570*/  LOP3.LUT R8, R8, 0x80000000, RZ, 0xc0, !PT ;  /* 0x8000000008087812 */ /* 0x000fd600078ec0ff */
[----:B------:R-:W-:Y:S05]  /*1580*/  @!P0 BRA `(.L_x_21) ;  /* 0x0000000000688947 */ /* 0x000fea0003800000 */
[CCC-:B------:R-:W-:Y:S01]  /*1590*/  FFMA.RZ R26, R9.reuse, R15.reuse, R14.reuse ;  /* 0x0000000f091a7223 */ /* 0x1c0fe2000000c00e */
[CCC-:B------:R-:W-:Y:S01]  /*15a0*/  FFMA.RP R24, R9.reuse, R15.reuse, R14.reuse ;  /* 0x0000000f09187223 */ /* 0x1c0fe2000000800e */
[----:B------:R-:W-:Y:S01]  /*15b0*/  FFMA.RM R9, R9, R15, R14 ;  /* 0x0000000f09097223 */ /* 0x000fe2000000400e */
[C---:B------:R-:W-:Y:S01]  /*15c0*/  VIADD R15, R13.reuse, 0x20 ;  /* 0x000000200d0f7836 */ /* 0x040fe20000000000 */
[C---:B------:R-:W-:Y:S02]  /*15d0*/  ISETP.NE.AND P2, PT, R13.reuse, RZ, PT ;  /* 0x000000ff0d00720c */ /* 0x040fe40003f45270 */
[----:B------:R-:W-:Y:S02]  /*15e0*/  LOP3.LUT R26, R26, 0x7fffff, RZ, 0xc0, !PT ;  /* 0x007fffff1a1a7812 */ /* 0x000fe400078ec0ff */
[----:B------:R-:W-:Y:S01]  /*15f0*/  ISETP.NE.AND P1, PT, R13, RZ, PT ;  /* 0x000000ff0d00720c */ /* 0x000fe20003f25270 */
[----:B------:R-:W-:Y:S01]  /*1600*/  IMAD.MOV R13, RZ, RZ, -R13 ;  /* 0x000000ffff0d7224 */ /* 0x000fe200078e0a0d */
[----:B------:R-:W-:-:S02]  /*1610*/  LOP3.LUT R26, R26, 0x800000, RZ, 0xfc, !PT ;  /* 0x008000001a1a7812 */ /* 0x000fc400078efcff */
[----:B------:R-:W-:Y:S02]  /*1620*/  FSETP.NEU.FTZ.AND P0, PT, R24, R9, PT ;  /* 0x000000091800720b */ /* 0x000fe40003f1d000 */
[----:B------:R-:W-:Y:S02]  /*1630*/  SHF.L.U32 R15, R26, R15, RZ ;  /* 0x0000000f1a0f7219 */ /* 0x000fe400000006ff */
[----:B------:R-:W-:Y:S02]  /*1640*/  SEL R9, R13, RZ, P2 ;  /* 0x000000ff0d097207 */ /* 0x000fe40001000000 */
[----:B------:R-:W-:Y:S02]  /*1650*/  ISETP.NE.AND P1, PT, R15, RZ, P1 ;  /* 0x000000ff0f00720c */ /* 0x000fe40000f25270 */
[----:B------:R-:W-:Y:S02]  /*1660*/  SHF.R.U32.HI R9, RZ, R9, R26 ;  /* 0x00000009ff097219 */ /* 0x000fe4000001161a */
[----:B------:R-:W-:-:S02]  /*1670*/  PLOP3.LUT P0, PT, P0, P1, PT, 0xf8, 0x8f ;  /* 0x00000000008f781c */ /* 0x000fc40000703f70 */
[----:B------:R-:W-:Y:S02]  /*1680*/  SHF.R.U32.HI R14, RZ, 0x1, R9 ;  /* 0x00000001ff0e7819 */ /* 0x000fe40000011609 */
[----:B------:R-:W-:-:S04]  /*1690*/  SEL R13, RZ, 0x1, !P0 ;  /* 0x00000001ff0d7807 */ /* 0x000fc80004000000 */
[----:B------:R-:W-:-:S04]  /*16a0*/  LOP3.LUT R24, R13, 0x1, R14, 0xf8, !PT ;  /* 0x000000010d187812 */ /* 0x000fc800078ef80e */
[----:B------:R-:W-:-:S04]  /*16b0*/  LOP3.LUT R9, R24, R9, RZ, 0xc0, !PT ;  /* 0x0000000918097212 */ /* 0x000fc800078ec0ff */
[----:B------:R-:W-:-:S04]  /*16c0*/  IADD3 R9, PT, PT, R14, R9, RZ ;  /* 0x000000090e097210 */ /* 0x000fc80007ffe0ff */
[----:B------:R-:W-:Y:S01]  /*16d0*/  LOP3.LUT R8, R9, R8, RZ, 0xfc, !PT ;  /* 0x0000000809087212 */ /* 0x000fe200078efcff */
[----:B------:R-:W-:Y:S06]  /*16e0*/  BRA `(.L_x_21) ;  /* 0x0000000000107947 */ /* 0x000fec0003800000 */
.L_x_20:
[----:B------:R-:W-:-:S04]  /*16f0*/  LOP3.LUT R8, R8, 0x80000000, RZ, 0xc0, !PT ;  /* 0x8000000008087812 */ /* 0x000fc800078ec0ff */
[----:B------:R-:W-:Y:S01]  /*1700*/  LOP3.LUT R8, R8, 0x7f800000, RZ, 0xfc, !PT ;  /* 0x7f80000008087812 */ /* 0x000fe200078efcff */
[----:B------:R-:W-:Y:S06]  /*1710*/  BRA `(.L_x_21) ;  /* 0x0000000000047947 */ /* 0x000fec0003800000 */
.L_x_19:
[----:B------:R-:W-:-:S07]  /*1720*/  IMAD R8, R24, 0x800000, R8 ;  /* 0x0080000018087824 */ /* 0x000fce00078e0208 */
.L_x_21:
[----:B------:R-:W-:Y:S05]  /*1730*/  BSYNC.RECONVERGENT B2 ;  /* 0x0000000000027941 */ /* 0x000fea0003800200 */
.L_x_18:
[----:B------:R-:W-:Y:S05]  /*1740*/  BRA `(.L_x_22) ;  /* 0x0000000000207947 */ /* 0x000fea0003800000 */
.L_x_17:
[----:B------:R-:W-:-:S04]  /*1750*/  LOP3.LUT R8, R15, 0x80000000, R8, 0x48, !PT ;  /* 0x800000000f087812 */ /* 0x000fc800078e4808 */
[----:B------:R-:W-:Y:S01]  /*1760*/  LOP3.LUT R8, R8, 0x7f800000, RZ, 0xfc, !PT ;  /* 0x7f80000008087812 */ /* 0x000fe200078efcff */
[----:B------:R-:W-:Y:S06]  /*1770*/  BRA `(.L_x_22) ;  /* 0x0000000000147947 */ /* 0x000fec0003800000 */
.L_x_16:
[----:B------:R-:W-:Y:S01]  /*1780*/  LOP3.LUT R8, R15, 0x80000000, R8, 0x48, !PT ;  /* 0x800000000f087812 */ /* 0x000fe200078e4808 */
[----:B------:R-:W-:Y:S06]  /*1790*/  BRA `(.L_x_22) ;  /* 0x00000000000c7947 */ /* 0x000fec0003800000 */
.L_x_15:
[----:B------:R-:W0:Y:S01]  /*17a0*/  MUFU.RSQ R8, -QNAN ;  /* 0xffc0000000087908 */ /* 0x000e220000001400 */
[----:B------:R-:W-:Y:S05]  /*17b0*/  BRA `(.L_x_22) ;  /* 0x0000000000047947 */ /* 0x000fea0003800000 */
.L_x_14:
[----:B------:R-:W-:-:S07]  /*17c0*/  FADD.FTZ R8, R9, R10 ;  /* 0x0000000a09087221 */ /* 0x000fce0000010000 */
.L_x_22:
[----:B------:R-:W-:Y:S05]  /*17d0*/  BSYNC.RECONVERGENT B1 ;  /* 0x0000000000017941 */ /* 0x000fea0003800200 */
.L_x_12:
[----:B0-----:R-:W-:Y:S01]  /*17e0*/  IMAD.MOV.U32 R13, RZ, RZ, R8 ;  /* 0x000000ffff0d7224 */ /* 0x001fe200078e0008 */
[----:B------:R-:W-:Y:S01]  /*17f0*/  MOV R8, R11 ;  /* 0x0000000b00087202 */ /* 0x000fe20000000f00 */
[----:B------:R-:W-:-:S04]  /*1800*/  IMAD.MOV.U32 R9, RZ, RZ, 0x0 ;  /* 0x00000000ff097424 */ /* 0x000fc800078e00ff */
[----:B------:R-:W-:Y:S05]  /*1810*/  RET.REL.NODEC R8 `(_Z15dequantizedGemmIcEvPKT_PKfiiiiiS2_S4_iiiiifPf) ;  /* 0xffffffe408f87950 */ /* 0x000fea0003c3ffff */
.L_x_23:
[----:B------:R-:W-:-:S00]  /*1820*/  BRA `(.L_x_23) ;  /* 0xfffffffc00fc7947 */ /* 0x000fc0000383ffff */
[----:B------:R-:W-:-:S00]  /*1830*/  NOP ;  /* 0x0000000000007918 */ /* 0x000fc00000000000 */
        /* <DEDUP_REMOVED lines=12> */
.L_x_88:


//--------------------- .text._Z15dequantizedGemmIsEvPKT_PKfiiiiiS2_S4_iiiiifPf --------------------------
	.section	.text._Z15dequantizedGemmIsEvPKT_PKfiiiiiS2_S4_iiiiifPf,"ax",@progbits
	.align	128
        .global         _Z15dequantizedGemmIsEvPKT_PKfiiiiiS2_S4_iiiiifPf
        .type           _Z15dequantizedGemmIsEvPKT_PKfiiiiiS2_S4_iiiiifPf,@function
        .size           _Z15dequantizedGemmIsEvPKT_PKfiiiiiS2_S4_iiiiifPf,(.L_x_89 - _Z15dequantizedGemmIsEvPKT_PKfiiiiiS2_S4_iiiiifPf)
        .other          _Z15dequantizedGemmIsEvPKT_PKfiiiiiS2_S4_iiiiifPf,@"STO_CUDA_ENTRY STV_DEFAULT"
_Z15dequantizedGemmIsEvPKT_PKfiiiiiS2_S4_iiiiifPf:
.text._Z15dequantizedGemmIsEvPKT_PKfiiiiiS2_S4_iiiiifPf:
        /* <DEDUP_REMOVED lines=9> */
[----:B0-----:R-:W-:Y:S01]  /*0090*/  IMAD R22, R3, 0x10, R0 ;  /* 0x0000001003167824 */ /* 0x001fe200078e0200 */
[----:B---3--:R-:W-:-:S07]  /*00a0*/  LEA R25, R2, R23, 0x4 ;  /* 0x0000001702197211 */ /* 0x008fce00078e20ff */
        /* <DEDUP_REMOVED lines=21> */
[----:B------:R-:W-:-:S02]  /*0200*/  UIADD3 UR4, UPT, UPT, -UR4, URZ, URZ ;  /* 0x000000ff04047290 */ /* 0x000fc4000fffe1ff */
[----:B----4-:R-:W-:Y:S02]  /*0210*/  ULEA UR11, UR10, UR5, 0x18 ;  /* 0x000000050a0b7291 */ /* 0x010fe4000f8ec0ff */
[----:B------:R-:W-:-:S03]  /*0220*/  ULEA UR7, UR10, UR7, 0x18 ;  /* 0x000000070a077291 */ /* 0x000fc6000f8ec0ff */
[----:B-----5:R-:W4:Y:S01]  /*0230*/  MUFU.RCP R7, R7 ;  /* 0x0000000700077308 */ /* 0x020f220000001000 */
[----:B------:R-:W-:Y:S02]  /*0240*/  ULEA UR9, UR10, UR9, 0x18 ;  /* 0x000000090a097291 */ /* 0x000fe4000f8ec0ff */
[----:B------:R-:W-:-:S05]  /*0250*/  ULEA UR8, UR10, UR8, 0x18 ;  /* 0x000000080a087291 */ /* 0x000fca000f8ec0ff */
[----:B-1----:R-:W1:Y:S01]  /*0260*/  MUFU.RCP R12, R12 ;  /* 0x0000000c000c7308 */ /* 0x002e620000001000 */
[----:B------:R-:W-:-:S04]  /*0270*/  LEA R19, R23, UR8, 0x6 ;  /* 0x0000000817137c11 */ /* 0x000fc8000f8e30ff */
[----:B------:R-:W-:Y:S01]  /*0280*/  LEA R19, R0, R19, 0x2 ;  /* 0x0000001300137211 */ /* 0x000fe200078e10ff */
[----:B----4-:R-:W-:Y:S01]  /*0290*/  VIADD R10, R7, 0xffffffe ;  /* 0x0ffffffe070a7836 */ /* 0x010fe20000000000 */
[----:B------:R-:W-:-:S03]  /*02a0*/  IABS R7, R25 ;  /* 0x0000001900077213 */ /* 0x000fc60000000000 */
[----:B------:R4:W5:Y:S01]  /*02b0*/  F2I.FTZ.U32.TRUNC.NTZ R11, R10 ;  /* 0x0000000a000b7305 */ /* 0x000962000021f000 */
[----:B-1----:R-:W-:-:S07]  /*02c0*/  VIADD R8, R12, 0xffffffe ;  /* 0x0ffffffe0c087836 */ /* 0x002fce0000000000 */
[----:B------:R1:W2:Y:S01]  /*02d0*/  F2I.FTZ.U32.TRUNC.NTZ R9, R8 ;  /* 0x0000000800097305 */ /* 0x0002a2000021f000 */
[----:B----4-:R-:W-:Y:S01]  /*02e0*/  IMAD.MOV.U32 R10, RZ, RZ, RZ ;  /* 0x000000ffff0a7224 */ /* 0x010fe200078e00ff */
[----:B-----5:R-:W-:Y:S01]  /*02f0*/  IADD3 R14, PT, PT, RZ, -R11, RZ ;  /* 0x8000000bff0e7210 */ /* 0x020fe20007ffe0ff */
[----:B-1----:R-:W-:-:S04]  /*0300*/  HFMA2 R8, -RZ, RZ, 0, 0 ;  /* 0x00000000ff087431 */ /* 0x002fc800000001ff */
        /* <DEDUP_REMOVED lines=22> */
[-C--:B------:R-:W-:Y:S02]  /*0470*/  @!P4 IADD3 R8, PT, PT, R8, -R3.reuse, RZ ;  /* 0x800000030808c210 */ /* 0x080fe40007ffe0ff */
[----:B------:R-:W-:Y:S01]  /*0480*/  @!P5 IMAD.IADD R11, R11, 0x1, -R4 ;  /* 0x000000010b0bd824 */ /* 0x000fe200078e0a04 */
[----:B------:R-:W-:Y:S01]  /*0490*/  @!P4 IADD3 R10, PT, PT, R10, 0x1, RZ ;  /* 0x000000010a0ac810 */ /* 0x000fe20007ffe0ff */
[----:B------:R-:W-:Y:S01]  /*04a0*/  @!P5 VIADD R9, R9, 0x1 ;  /* 0x000000010909d836 */ /* 0x000fe20000000000 */
[----:B------:R-:W-:Y:S01]  /*04b0*/  ISETP.GE.U32.AND P3, PT, R8, R3, PT ;  /* 0x000000030800720c */ /* 0x000fe20003f66070 */
[----:B------:R-:W-:Y:S01]  /*04c0*/  IMAD R17, R0, 0x4, R17 ;  /* 0x0000000400117824 */ /* 0x000fe200078e0211 */
[----:B------:R-:W-:Y:S02]  /*04d0*/  LOP3.LUT R3, R25, R6, RZ, 0x3c, !PT ;  /* 0x0000000619037212 */ /* 0x000fe400078e3cff */
[----:B------:R-:W-:-:S02]  /*04e0*/  ISETP.GE.U32.AND P0, PT, R11, R4, PT ;  /* 0x000000040b00720c */ /* 0x000fc40003f06070 */
[----:B------:R-:W-:Y:S02]  /*04f0*/  ISETP.GE.AND P1, PT, R3, RZ, PT ;  /* 0x000000ff0300720c */ /* 0x000fe40003f26270 */
[----:B------:R-:W-:Y:S02]  /*0500*/  ISETP.NE.AND P4, PT, R6, RZ, PT ;  /* 0x000000ff0600720c */ /* 0x000fe40003f85270 */
[----:B------:R-:W-:Y:S02]  /*0510*/  LOP3.LUT R4, R22, R5, RZ, 0x3c, !PT ;  /* 0x0000000516047212 */ /* 0x000fe400078e3cff */
[----:B------:R-:W-:Y:S01]  /*0520*/  LEA R16, R0, UR5, 0x2 ;  /* 0x0000000500107c11 */ /* 0x000fe2000f8e10ff */
[----:B------:R-:W-:Y:S01]  /*0530*/  @P3 VIADD R10, R10, 0x1 ;  /* 0x000000010a0a3836 */ /* 0x000fe20000000000 */
[----:B------:R-:W-:Y:S02]  /*0540*/  ISETP.GE.AND P2, PT, R4, RZ, PT ;  /* 0x000000ff0400720c */ /* 0x000fe40003f46270 */
[----:B------:R-:W-:Y:S01]  /*0550*/  ISETP.NE.AND P3, PT, R5, RZ, PT ;  /* 0x000000ff0500720c */ /* 0x000fe20003f65270 */
[----:B------:R-:W-:Y:S01]  /*0560*/  IMAD.MOV.U32 R3, RZ, RZ, R10 ;  /* 0x000000ffff037224 */ /* 0x000fe200078e000a */
[----:B------:R-:W-:Y:S01]  /*0570*/  @P0 IADD3 R9, PT, PT, R9, 0x1, RZ ;  /* 0x0000000109090810 */ /* 0x000fe20007ffe0ff */
[----:B------:R-:W-:-:S03]  /*0580*/  IMAD R21, R23, 0x40, R16 ;  /* 0x0000004017157824 */ /* 0x000fc600078e0210 */
[----:B------:R-:W-:Y:S01]  /*0590*/  @!P1 IADD3 R3, PT, PT, -R3, RZ, RZ ;  /* 0x000000ff03039210 */ /* 0x000fe20007ffe1ff */
[----:B------:R-:W-:Y:S01]  /*05a0*/  IMAD.MOV.U32 R4, RZ, RZ, R9 ;  /* 0x000000ffff047224 */ /* 0x000fe200078e0009 */
[----:B------:R-:W-:Y:S02]  /*05b0*/  @!P4 LOP3.LUT R3, RZ, R6, RZ, 0x33, !PT ;  /* 0x00000006ff03c212 */ /* 0x000fe400078e33ff */
[----:B------:R-:W-:Y:S01]  /*05c0*/  LEA R6, R0, R7, 0x1 ;  /* 0x0000000700067211 */ /* 0x000fe200078e08ff */
[----:B------:R-:W-:Y:S01]  /*05d0*/  @!P2 IMAD.MOV R4, RZ, RZ, -R4 ;  /* 0x000000ffff04a224 */ /* 0x000fe200078e0a04 */
[C---:B------:R-:W-:Y:S02]  /*05e0*/  LEA R9, R23.reuse, UR7, 0x5 ;  /* 0x0000000717097c11 */ /* 0x040fe4000f8e28ff */
[----:B------:R-:W-:Y:S02]  /*05f0*/  LEA R7, R23, UR9, 0x6 ;  /* 0x0000000917077c11 */ /* 0x000fe4000f8e30ff */
[----:B------:R-:W-:Y:S01]  /*0600*/  @!P3 LOP3.LUT R4, RZ, R5, RZ, 0x33, !PT ;  /* 0x00000005ff04b212 */ /* 0x000fe200078e33ff */
[----:B------:R-:W-:-:S02]  /*0610*/  IMAD R5, R22, UR14, R23 ;  /* 0x0000000e16057c24 */ /* 0x000fc4000f8e0217 */
[C---:B------:R-:W-:Y:S02]  /*0620*/  IMAD R18, R0.reuse, 0x2, R9 ;  /* 0x0000000200127824 */ /* 0x040fe400078e0209 */
[----:B0--3--:R-:W-:-:S07]  /*0630*/  IMAD R20, R0, 0x4, R7 ;  /* 0x0000000400147824 */ /* 0x009fce00078e0207 */
.L_x_35:
        /* <DEDUP_REMOVED lines=9> */
[----:B0-----:R-:W-:-:S06]  /*06d0*/  IADD3 R8, PT, PT, R10, 0xffffffe, RZ ;  /* 0x0ffffffe0a087810 */ /* 0x001fcc0007ffe0ff */
[----:B------:R0:W1:Y:S02]  /*06e0*/  F2I.FTZ.U32.TRUNC.NTZ R9, R8 ;  /* 0x0000000800097305 */ /* 0x000064000021f000 */
[----:B0-----:R-:W-:Y:S02]  /*06f0*/  IMAD.MOV.U32 R8, RZ, RZ, RZ ;  /* 0x000000ffff087224 */ /* 0x001fe400078e00ff */
[----:B-1----:R-:W-:-:S04]  /*0700*/  IMAD.MOV R11, RZ, RZ, -R9 ;  /* 0x000000ffff0b7224 */ /* 0x002fc800078e0a09 */
[----:B------:R-:W-:-:S04]  /*0710*/  IMAD R11, R11, R12, RZ ;  /* 0x0000000c0b0b7224 */ /* 0x000fc800078e02ff */
[----:B------:R-:W-:Y:S01]  /*0720*/  IMAD.HI.U32 R9, R9, R11, R8 ;  /* 0x0000000b09097227 */ /* 0x000fe200078e0008 */
[----:B------:R-:W-:Y:S02]  /*0730*/  MOV R11, R14 ;  /* 0x0000000e000b7202 */ /* 0x000fe40000000f00 */
[----:B------:R-:W-:-:S03]  /*0740*/  LOP3.LUT R8, R0, R13, RZ, 0x3c, !PT ;  /* 0x0000000d00087212 */ /* 0x000fc600078e3cff */
[----:B------:R-:W-:Y:S01]  /*0750*/  IMAD.HI.U32 R14, R9, R11, RZ ;  /* 0x0000000b090e7227 */ /* 0x000fe200078e00ff */
[----:B------:R-:W-:-:S03]  /*0760*/  ISETP.GE.AND P2, PT, R8, RZ, PT ;  /* 0x000000ff0800720c */ /* 0x000fc60003f46270 */
[----:B------:R-:W-:-:S04]  /*0770*/  IMAD.MOV R9, RZ, RZ, -R14 ;  /* 0x000000ffff097224 */ /* 0x000fc800078e0a0e */
[C---:B------:R-:W-:Y:S02]  /*0780*/  IMAD R9, R12.reuse, R9, R11 ;  /* 0x000000090c097224 */ /* 0x040fe400078e020b */
[----:B------:R-:W0:Y:S03]  /*0790*/  LDC.64 R10, c[0x0][0x380] ;  /* 0x0000e000ff0a7b82 */ /* 0x000e260000000a00 */
[----:B------:R-:W-:-:S13]  /*07a0*/  ISETP.GT.U32.AND P1, PT, R12, R9, PT ;  /* 0x000000090c00720c */ /* 0x000fda0003f24070 */
[----:B------:R-:W-:Y:S01]  /*07b0*/  @!P1 IMAD.IADD R9, R9, 0x1, -R12 ;  /* 0x0000000109099824 */ /* 0x000fe200078e0a0c */
[----:B------:R-:W-:Y:S02]  /*07c0*/  @!P1 IADD3 R14, PT, PT, R14, 0x1, RZ ;  /* 0x000000010e0e9810 */ /* 0x000fe40007ffe0ff */
[----:B------:R-:W-:Y:S02]  /*07d0*/  ISETP.NE.AND P1, PT, R13, RZ, PT ;  /* 0x000000ff0d00720c */ /* 0x000fe40003f25270 */
[----:B------:R-:W-:Y:S02]  /*07e0*/  ISETP.GE.U32.AND P0, PT, R9, R12, PT ;  /* 0x0000000c0900720c */ /* 0x000fe40003f06070 */
[----:B------:R-:W1:Y:S01]  /*07f0*/  LDC.64 R8, c[0x0][0x388] ;  /* 0x0000e200ff087b82 */ /* 0x000e620000000a00 */
[----:B0-----:R-:W-:-:S06]  /*0800*/  IMAD.WIDE R10, R2, 0x2, R10 ;  /* 0x00000002020a7825 */ /* 0x001fcc00078e020a */
[----:B------:R-:W2:Y:S04]  /*0810*/  LDG.E.U16 R11, desc[UR12][R10.64] ;  /* 0x0000000c0a0b7981 */ /* 0x000ea8000c1e1500 */
[----:B------:R-:W-:-:S04]  /*0820*/  @P0 VIADD R14, R14, 0x1 ;  /* 0x000000010e0e0836 */ /* 0x000fc80000000000 */
[----:B------:R-:W-:Y:S01]  /*0830*/  @!P2 IMAD.MOV R14, RZ, RZ, -R14 ;  /* 0x000000ffff0ea224 */ /* 0x000fe200078e0a0e */
[----:B------:R-:W-:-:S05]  /*0840*/  @!P1 LOP3.LUT R14, RZ, R13, RZ, 0x33, !PT ;  /* 0x0000000dff0e9212 */ /* 0x000fca00078e33ff */
[----:B------:R-:W-:-:S04]  /*0850*/  IMAD R13, R14, UR15, R3 ;  /* 0x0000000f0e0d7c24 */ /* 0x000fc8000f8e0203 */
[----:B-1----:R-:W-:-:S06]  /*0860*/  IMAD.WIDE R8, R13, 0x4, R8 ;  /* 0x000000040d087825 */ /* 0x002fcc00078e0208 */
[----:B------:R0:W5:Y:S04]  /*0870*/  LDG.E R8, desc[UR12][R8.64] ;  /* 0x0000000c08087981 */ /* 0x000168000c1e1900 */
[----:B--2---:R0:W-:Y:S01]  /*0880*/  STS.U16 [R6], R11 ;  /* 0x0000000b06007388 */ /* 0x0041e20000000400 */
[----:B------:R-:W-:Y:S05]  /*0890*/  BRA `(.L_x_27) ;  /* 0x0000000000087947 */ /* 0x000fea0003800000 */
.L_x_26:
[----:B------:R1:W-:Y:S01]  /*08a0*/  STS.U16 [R6], RZ ;  /* 0x000000ff06007388 */ /* 0x0003e20000000400 */
[----:B------:R-:W-:-:S07]  /*08b0*/  HFMA2 R8, -RZ, RZ, 0, 0 ;  /* 0x00000000ff087431 */ /* 0x000fce00000001ff */
.L_x_27:
[----:B------:R-:W-:Y:S05]  /*08c0*/  BSYNC.RECONVERGENT B0 ;  /* 0x0000000000007941 */ /* 0x000fea0003800200 */
.L_x_25:
        /* <DEDUP_REMOVED lines=8> */
[----:B------:R-:W2:Y:S08]  /*0950*/  I2F.RP R10, R13 ;  /* 0x0000000d000a7306 */ /* 0x000eb00000209400 */
[----:B--2---:R-:W2:Y:S02]  /*0960*/  MUFU.RCP R10, R10 ;  /* 0x0000000a000a7308 */ /* 0x004ea40000001000 */
[----:B--2---:R-:W-:-:S06]  /*0970*/  VIADD R8, R10, 0xffffffe ;  /* 0x0ffffffe0a087836 */ /* 0x004fcc0000000000 */
[----:B0-----:R0:W2:Y:S02]  /*0980*/  F2I.FTZ.U32.TRUNC.NTZ R9, R8 ;  /* 0x0000000800097305 */ /* 0x0010a4000021f000 */
[----:B0-----:R-:W-:Y:S01]  /*0990*/  MOV R8, RZ ;  /* 0x000000ff00087202 */ /* 0x001fe20000000f00 */
[----:B--2---:R-:W-:-:S04]  /*09a0*/  IMAD.MOV R14, RZ, RZ, -R9 ;  /* 0x000000ffff0e7224 */ /* 0x004fc800078e0a09 */
[----:B------:R-:W-:-:S04]  /*09b0*/  IMAD R11, R14, R13, RZ ;  /* 0x0000000d0e0b7224 */ /* 0x000fc800078e02ff */
[----:B------:R-:W-:Y:S01]  /*09c0*/  IMAD.HI.U32 R9, R9, R11, R8 ;  /* 0x0000000b09097227 */ /* 0x000fe200078e0008 */
[----:B------:R-:W-:Y:S01]  /*09d0*/  LOP3.LUT R8, R23, R12, RZ, 0x3c, !PT ;  /* 0x0000000c17087212 */ /* 0x000fe200078e3cff */
[----:B------:R-:W0:Y:S03]  /*09e0*/  LDC.64 R10, c[0x0][0x3a8] ;  /* 0x0000ea00ff0a7b82 */ /* 0x000e260000000a00 */
[----:B------:R-:W-:Y:S01]  /*09f0*/  ISETP.GE.AND P2, PT, R8, RZ, PT ;  /* 0x000000ff0800720c */ /* 0x000fe20003f46270 */
[----:B------:R-:W-:-:S04]  /*0a00*/  IMAD.HI.U32 R14, R9, R24, RZ ;  /* 0x00000018090e7227 */ /* 0x000fc800078e00ff */
[----:B------:R-:W-:-:S04]  /*0a10*/  IMAD.MOV R9, RZ, RZ, -R14 ;  /* 0x000000ffff097224 */ /* 0x000fc800078e0a0e */
[C---:B------:R-:W-:Y:S02]  /*0a20*/  IMAD R24, R13.reuse, R9, R24 ;  /* 0x000000090d187224 */ /* 0x040fe400078e0218 */
[----:B------:R-:W2:Y:S03]  /*0a30*/  LDC.64 R8, c[0x0][0x3b0] ;  /* 0x0000ec00ff087b82 */ /* 0x000ea60000000a00 */
[----:B------:R-:W-:Y:S01]  /*0a40*/  ISETP.GT.U32.AND P1, PT, R13, R24, PT ;  /* 0x000000180d00720c */ /* 0x000fe20003f24070 */
[----:B0-----:R-:W-:-:S12]  /*0a50*/  IMAD.WIDE R10, R5, 0x2, R10 ;  /* 0x00000002050a7825 */ /* 0x001fd800078e020a */
[----:B------:R-:W-:Y:S01]  /*0a60*/  @!P1 IMAD.IADD R24, R24, 0x1, -R13 ;  /* 0x0000000118189824 */ /* 0x000fe200078e0a0d */
[----:B------:R-:W-:Y:S01]  /*0a70*/  @!P1 IADD3 R14, PT, PT, R14, 0x1, RZ ;  /* 0x000000010e0e9810 */ /* 0x000fe20007ffe0ff */
[----:B------:R-:W3:Y:S01]  /*0a80*/  LDG.E.U16 R11, desc[UR12][R10.64] ;  /* 0x0000000c0a0b7981 */ /* 0x000ee2000c1e1500 */
[----:B------:R-:W-:Y:S02]  /*0a90*/  ISETP.NE.AND P1, PT, R12, RZ, PT ;  /* 0x000000ff0c00720c */ /* 0x000fe40003f25270 */
[----:B------:R-:W-:-:S13]  /*0aa0*/  ISETP.GE.U32.AND P0, PT, R24, R13, PT ;  /* 0x0000000d1800720c */ /* 0x000fda0003f06070 */
[----:B------:R-:W-:-:S04]  /*0ab0*/  @P0 VIADD R14, R14, 0x1 ;  /* 0x000000010e0e0836 */ /* 0x000fc80000000000 */
[----:B------:R-:W-:Y:S01]  /*0ac0*/  @!P2 IMAD.MOV R14, RZ, RZ, -R14 ;  /* 0x000000ffff0ea224 */ /* 0x000fe200078e0a0e */
[----:B------:R-:W-:-:S05]  /*0ad0*/  @!P1 LOP3.LUT R14, RZ, R12, RZ, 0x33, !PT ;  /* 0x0000000cff0e9212 */ /* 0x000fca00078e33ff */
[----:B------:R-:W-:-:S04]  /*0ae0*/  IMAD R13, R4, UR16, R14 ;  /* 0x00000010040d7c24 */ /* 0x000fc8000f8e020e */
[----:B--2---:R-:W-:-:S06]  /*0af0*/  IMAD.WIDE R8, R13, 0x4, R8 ;  /* 0x000000040d087825 */ /* 0x004fcc00078e0208 */
[----:B------:R4:W5:Y:S04]  /*0b00*/  LDG.E R8, desc[UR12][R8.64] ;  /* 0x0000000c08087981 */ /* 0x000968000c1e1900 */
[----:B---3--:R4:W-:Y:S01]  /*0b10*/  STS.U16 [R18], R11 ;  /* 0x0000000b12007388 */ /* 0x0089e20000000400 */
[----:B------:R-:W-:Y:S05]  /*0b20*/  BRA `(.L_x_30) ;  /* 0x0000000000087947 */ /* 0x000fea0003800000 */
.L_x_29:
[----:B------:R2:W-:Y:S01]  /*0b30*/  STS.U16 [R18], RZ ;  /* 0x000000ff12007388 */ /* 0x0005e20000000400 */
[----:B------:R-:W-:-:S07]  /*0b40*/  HFMA2 R8, -RZ, RZ, 0, 0 ;  /* 0x00000000ff087431 */ /* 0x000fce00000001ff */
.L_x_30:
[----:B------:R-:W-:Y:S05]  /*0b50*/  BSYNC.RECONVERGENT B0 ;  /* 0x0000000000007941 */ /* 0x000fea0003800200 */
.L_x_28:
[----:B-----5:R-:W-:Y:S01]  /*0b60*/  STS [R19], R8 ;  /* 0x0000000813007388 */ /* 0x020fe20000000800 */
[----:B------:R-:W0:Y:S01]  /*0b70*/  LDC R12, c[0x0][0x3cc] ;  /* 0x0000f300ff0c7b82 */ /* 0x000e220000000800 */
[----:B------:R-:W-:Y:S07]  /*0b80*/  BSSY.RECONVERGENT B0, `(.L_x_31) ;  /* 0x0000010000007945 */ /* 0x000fee0003800200 */
[----:B------:R-:W-:Y:S08]  /*0b90*/  BAR.SYNC.DEFER_BLOCKING 0x0 ;  /* 0x0000000000007b1d */ /* 0x000ff00000010000 */
[----:B------:R-:W3:Y:S01]  /*0ba0*/  LDC R10, c[0x0][0x3cc] ;  /* 0x0000f300ff0a7b82 */ /* 0x000ee20000000800 */
[----:B0---4-:R-:W0:Y:S01]  /*0bb0*/  MUFU.RCP R11, R12 ;  /* 0x0000000c000b7308 */ /* 0x011e220000001000 */
[----:B------:R-:W4:Y:S01]  /*0bc0*/  LDS.U16 R9, [R6] ;  /* 0x0000000006097984 */ /* 0x000f220000000400 */
[----:B0-----:R-:W-:-:S04]  /*0bd0*/  FFMA R14, R11, -R12, 1 ;  /* 0x3f8000000b0e7423 */ /* 0x001fc8000000080c */
[----:B------:R-:W-:Y:S02]  /*0be0*/  FFMA R14, R11, R14, R11 ;  /* 0x0000000e0b0e7223 */ /* 0x000fe4000000000b */
[----:B----4-:R-:W0:Y:S08]  /*0bf0*/  I2F.S16 R9, R9 ;  /* 0x0000000900097306 */ /* 0x010e300000101400 */
[----:B0-----:R-:W0:Y:S01]  /*0c00*/  FCHK P0, R9, R12 ;  /* 0x0000000c09007302 */ /* 0x001e220000000000 */
[----:B------:R-:W-:-:S04]  /*0c10*/  FFMA R11, R9, R14, RZ ;  /* 0x0000000e090b7223 */ /* 0x000fc800000000ff */
[----:B------:R-:W-:-:S04]  /*0c20*/  FFMA R8, R11, -R12, R9 ;  /* 0x8000000c0b087223 */ /* 0x000fc80000000009 */
[----:B------:R-:W-:Y:S01]  /*0c30*/  FFMA R8, R14, R8, R11 ;  /* 0x000000080e087223 */ /* 0x000fe2000000000b */
[----:B0--3--:R-:W-:Y:S06]  /*0c40*/  @!P0 BRA `(.L_x_32) ;  /* 0x00000000000c8947 */ /* 0x009fec0003800000 */
[----:B------:R-:W-:-:S07]  /*0c50*/  MOV R11, 0xc70 ;  /* 0x00000c70000b7802 */ /* 0x000fce0000000f00 */
[----:B-12---:R-:W-:Y:S05]  /*0c60*/  CALL.REL.NOINC `($__internal_1_$__cuda_sm3x_div_rn_noftz_f32_slowpath) ;  /* 0x0000000400407944 */ /* 0x006fea0003c00000 */
[----:B------:R-:W-:-:S07]  /*0c70*/  IMAD.MOV.U32 R8, RZ, RZ, R13 ;  /* 0x000000ffff087224 */ /* 0x000fce00078e000d */
.L_x_32:
[----:B------:R-:W-:Y:S05]  /*0c80*/  BSYNC.RECONVERGENT B0 ;  /* 0x0000000000007941 */ /* 0x000fea0003800200 */
.L_x_31:
[----:B------:R-:W0:Y:S01]  /*0c90*/  LDS R9, [R17] ;  /* 0x0000000011097984 */ /* 0x000e220000000800 */
[----:B------:R-:W3:Y:S01]  /*0ca0*/  MUFU.RCP R13, R12 ;  /* 0x0000000c000d7308 */ /* 0x000ee20000001000 */
[----:B------:R-:W-:Y:S01]  /*0cb0*/  BSSY.RECONVERGENT B0, `(.L_x_33) ;  /* 0x0000010000007945 */ /* 0x000fe20003800200 */
[----:B0-----:R-:W-:Y:S01]  /*0cc0*/  FMUL R9, R9, R8 ;  /* 0x0000000809097220 */ /* 0x001fe20000400000 */
[----:B---3--:R-:W-:-:S04]  /*0cd0*/  FFMA R8, R13, -R12, 1 ;  /* 0x3f8000000d087423 */ /* 0x008fc8000000080c */
[----:B------:R-:W-:Y:S01]  /*0ce0*/  STS [R20], R9 ;  /* 0x0000000914007388 */ /* 0x000fe20000000800 */
[----:B------:R-:W-:-:S03]  /*0cf0*/  FFMA R8, R13, R8, R13 ;  /* 0x000000080d087223 */ /* 0x000fc6000000000d */
[----:B------:R-:W0:Y:S02]  /*0d00*/  LDS.U16 R11, [R18] ;  /* 0x00000000120b7984 */ /* 0x000e240000000400 */
[----:B0-----:R-:W0:Y:S08]  /*0d10*/  I2F.S16 R11, R11 ;  /* 0x0000000b000b7306 */ /* 0x001e300000101400 */
[----:B0-----:R-:W0:Y:S01]  /*0d20*/  FCHK P0, R11, R12 ;  /* 0x0000000c0b007302 */ /* 0x001e220000000000 */
[----:B------:R-:W-:-:S04]  /*0d30*/  FFMA R13, R8, R11, RZ ;  /* 0x0000000b080d7223 */ /* 0x000fc800000000ff */
[----:B------:R-:W-:-:S04]  /*0d40*/  FFMA R14, R13, -R12, R11 ;  /* 0x8000000c0d0e7223 */ /* 0x000fc8000000000b */
[----:B------:R-:W-:Y:S01]  /*0d50*/  FFMA R8, R8, R14, R13 ;  /* 0x0000000e08087223 */ /* 0x000fe2000000000d */
[----:B0-----:R-:W-:Y:S06]  /*0d60*/  @!P0 BRA `(.L_x_34) ;  /* 0x0000000000108947 */ /* 0x001fec0003800000 */
[----:B------:R-:W-:Y:S01]  /*0d70*/  IMAD.MOV.U32 R9, RZ, RZ, R11 ;  /* 0x000000ffff097224 */ /* 0x000fe200078e000b */
[----:B------:R-:W-:-:S07]  /*0d80*/  MOV R11, 0xda0 ;  /* 0x00000da0000b7802 */ /* 0x000fce0000000f00 */
[----:B-12---:R-:W-:Y:S05]  /*0d90*/  CALL.REL.NOINC `($__internal_1_$__cuda_sm3x_div_rn_noftz_f32_slowpath) ;  /* 0x0000000000f47944 */ /* 0x006fea0003c00000 */
[----:B------:R-:W-:-:S07]  /*0da0*/  MOV R8, R13 ;  /* 0x0000000d00087202 */ /* 0x000fce0000000f00 */
.L_x_34:
[----:B------:R-:W-:Y:S05]  /*0db0*/  BSYNC.RECONVERGENT B0 ;  /* 0x0000000000007941 */ /* 0x000fea0003800200 */
.L_x_33:
[----:B------:R-:W0:Y:S01]  /*0dc0*/  LDS R9, [R19] ;  /* 0x0000000013097984 */ /* 0x000e220000000800 */
[----:B------:R-:W-:Y:S01]  /*0dd0*/  UIADD3 UR4, UPT, UPT, UR4, 0x1, URZ ;  /* 0x0000000104047890 */ /* 0x000fe2000fffe0ff */
[----:B------:R-:W-:Y:S01]  /*0de0*/  VIADD R5, R5, 0x10 ;  /* 0x0000001005057836 */ /* 0x000fe20000000000 */
[----:B------:R-:W-:Y:S01]  /*0df0*/  IADD3 R23, PT, PT, R23, 0x10, RZ ;  /* 0x0000001017177810 */ /* 0x000fe20007ffe0ff */
[----:B------:R-:W-:Y:S01]  /*0e00*/  VIADD R0, R0, 0x10 ;  /* 0x0000001000007836 */ /* 0x000fe20000000000 */
[----:B------:R-:W-:Y:S01]  /*0e10*/  UISETP.NE.AND UP0, UPT, UR4, URZ, UPT ;  /* 0x000000ff0400728c */ /* 0x000fe2000bf05270 */
        /* <DEDUP_REMOVED lines=43> */
.L_x_24:
        /* <DEDUP_REMOVED lines=10> */
        .weak           $__internal_1_$__cuda_sm3x_div_rn_noftz_f32_slowpath
        .type           $__internal_1_$__cuda_sm3x_div_rn_noftz_f32_slowpath,@function
        .size           $__internal_1_$__cuda_sm3x_div_rn_noftz_f32_slowpath,(.L_x_89 - $__internal_1_$__cuda_sm3x_div_rn_noftz_f32_slowpath)
$__internal_1_$__cuda_sm3x_div_rn_noftz_f32_slowpath:
[--C-:B------:R-:W-:Y:S01]  /*1170*/  SHF.R.U32.HI R14, RZ, 0x17, R10.reuse ;  /* 0x00000017ff0e7819 */ /* 0x100fe2000001160a */
[----:B------:R-:W-:Y:S01]  /*1180*/  BSSY.RECONVERGENT B1, `(.L_x_36) ;  /* 0x0000064000017945 */ /* 0x000fe20003800200 */
[--C-:B------:R-:W-:Y:S01]  /*1190*/  SHF.R.U32.HI R24, RZ, 0x17, R9.reuse ;  /* 0x00000017ff187819 */ /* 0x100fe20000011609 */
[----:B------:R-:W-:Y:S01]  /*11a0*/  IMAD.MOV.U32 R8, RZ, RZ, R9 ;  /* 0x000000ffff087224 */ /* 0x000fe200078e0009 */
[----:B------:R-:W-:Y:S01]  /*11b0*/  LOP3.LUT R14, R14, 0xff, RZ, 0xc0, !PT ;  /* 0x000000ff0e0e7812 */ /* 0x000fe200078ec0ff */
[----:B------:R-:W-:Y:S01]  /*11c0*/  IMAD.MOV.U32 R15, RZ, RZ, R10 ;  /* 0x000000ffff0f7224 */ /* 0x000fe200078e000a */
[----:B------:R-:W-:-:S03]  /*11d0*/  LOP3.LUT R24, R24, 0xff, RZ, 0xc0, !PT ;  /* 0x000000ff18187812 */ /* 0x000fc600078ec0ff */
[----:B------:R-:W-:Y:S01]  /*11e0*/  VIADD R26, R14, 0xffffffff ;  /* 0xffffffff0e1a7836 */ /* 0x000fe20000000000 */
[----:B------:R-:W-:-:S04]  /*11f0*/  IADD3 R28, PT, PT, R24, -0x1, RZ ;  /* 0xffffffff181c7810 */ /* 0x000fc80007ffe0ff */
[----:B------:R-:W-:-:S04]  /*1200*/  ISETP.GT.U32.AND P0, PT, R26, 0xfd, PT ;  /* 0x000000fd1a00780c */ /* 0x000fc80003f04070 */
[----:B------:R-:W-:-:S13]  /*1210*/  ISETP.GT.U32.OR P0, PT, R28, 0xfd, P0 ;  /* 0x000000fd1c00780c */ /* 0x000fda0000704470 */
[----:B------:R-:W-:Y:S01]  /*1220*/  @!P0 MOV R13, RZ ;  /* 0x000000ff000d8202 */ /* 0x000fe20000000f00 */
        /* <DEDUP_REMOVED lines=19> */
[----:B------:R-:W-:Y:S02]  /*1360*/  @P0 IMAD.MOV.U32 R13, RZ, RZ, RZ ;  /* 0x000000ffff0d0224 */ /* 0x000fe400078e00ff */
[----:B------:R-:W-:Y:S01]  /*1370*/  @!P0 FFMA R8, R9, 1.84467440737095516160e+19, RZ ;  /* 0x5f80000009088823 */ /* 0x000fe200000000ff */
[----:B------:R-:W-:Y:S02]  /*1380*/  @!P0 IMAD.MOV.U32 R13, RZ, RZ, -0x40 ;  /* 0xffffffc0ff0d8424 */ /* 0x000fe400078e00ff */
[----:B------:R-:W-:-:S03]  /*1390*/  @!P1 FFMA R15, R10, 1.84467440737095516160e+19, RZ ;  /* 0x5f8000000a0f9823 */ /* 0x000fc600000000ff */
[----:B------:R-:W-:-:S07]  /*13a0*/  @!P1 IADD3 R13, PT, PT, R13, 0x40, RZ ;  /* 0x000000400d0d9810 */ /* 0x000fce0007ffe0ff */
.L_x_37:
[----:B------:R-:W-:Y:S01]  /*13b0*/  LEA R26, R14, 0xc0800000, 0x17 ;  /* 0xc08000000e1a7811 */ /* 0x000fe200078eb8ff */
[----:B------:R-:W-:Y:S01]  /*13c0*/  VIADD R29, R24, 0xffffff81 ;  /* 0xffffff81181d7836 */ /* 0x000fe20000000000 */
[----:B------:R-:W-:Y:S03]  /*13d0*/  BSSY.RECONVERGENT B2, `(.L_x_42) ;  /* 0x0000035000027945 */ /* 0x000fe60003800200 */
[----:B------:R-:W-:Y:S01]  /*13e0*/  IMAD.IADD R26, R15, 0x1, -R26 ;  /* 0x000000010f1a7824 */ /* 0x000fe200078e0a1a */
[C---:B------:R-:W-:Y:S01]  /*13f0*/  IADD3 R24, PT, PT, R29.reuse, 0x7f, -R14 ;  /* 0x0000007f1d187810 */ /* 0x040fe20007ffe80e */
[----:B------:R-:W-:Y:S02]  /*1400*/  IMAD R8, R29, -0x800000, R8 ;  /* 0xff8000001d087824 */ /* 0x000fe400078e0208 */
[----:B------:R-:W0:Y:S01]  /*1410*/  MUFU.RCP R28, R26 ;  /* 0x0000001a001c7308 */ /* 0x000e220000001000 */
[----:B------:R-:W-:Y:S01]  /*1420*/  FADD.FTZ R15, -R26, -RZ ;  /* 0x800000ff1a0f7221 */ /* 0x000fe20000010100 */
[----:B------:R-:W-:-:S03]  /*1430*/  IADD3 R24, PT, PT, R24, R13, RZ ;  /* 0x0000000d18187210 */ /* 0x000fc60007ffe0ff */
        /* <DEDUP_REMOVED lines=9> */
[----:B------:R-:W-:-:S04]  /*14d0*/  IMAD.IADD R13, R13, 0x1, R24 ;  /* 0x000000010d0d7824 */ /* 0x000fc800078e0218 */
[----:B------:R-:W-:-:S05]  /*14e0*/  VIADD R26, R13, 0xffffffff ;  /* 0xffffffff0d1a7836 */ /* 0x000fca0000000000 */
        /* <DEDUP_REMOVED lines=12> */
[C---:B------:R-:W-:Y:S02]  /*15b0*/  IADD3 R15, PT, PT, R13.reuse, 0x20, RZ ;  /* 0x000000200d0f7810 */ /* 0x040fe40007ffe0ff */
[----:B------:R-:W-:Y:S02]  /*15c0*/  LOP3.LUT R26, R26, 0x7fffff, RZ, 0xc0, !PT ;  /* 0x007fffff1a1a7812 */ /* 0x000fe400078ec0ff */
[C---:B------:R-:W-:Y:S02]  /*15d0*/  ISETP.NE.AND P2, PT, R13.reuse, RZ, PT ;  /* 0x000000ff0d00720c */ /* 0x040fe40003f45270 */
[----:B------:R-:W-:Y:S02]  /*15e0*/  LOP3.LUT R26, R26, 0x800000, RZ, 0xfc, !PT ;  /* 0x008000001a1a7812 */ /* 0x000fe400078efcff */
[----:B------:R-:W-:Y:S01]  /*15f0*/  ISETP.NE.AND P1, PT, R13, RZ, PT ;  /* 0x000000ff0d00720c */ /* 0x000fe20003f25270 */
[----:B------:R-:W-:Y:S01]  /*1600*/  IMAD.MOV R13, RZ, RZ, -R13 ;  /* 0x000000ffff0d7224 */ /* 0x000fe200078e0a0d */
[----:B------:R-:W-:-:S02]  /*1610*/  SHF.L.U32 R15, R26, R15, RZ ;  /* 0x0000000f1a0f7219 */ /* 0x000fc400000006ff */
[----:B------:R-:W-:Y:S02]  /*1620*/  FSETP.NEU.FTZ.AND P0, PT, R24, R9, PT ;  /* 0x000000091800720b */ /* 0x000fe40003f1d000 */
[----:B------:R-:W-:Y:S02]  /*1630*/  SEL R9, R13, RZ, P2 ;  /* 0x000000ff0d097207 */ /* 0x000fe40001000000 */
[----:B------:R-:W-:Y:S02]  /*1640*/  ISETP.NE.AND P1, PT, R15, RZ, P1 ;  /* 0x000000ff0f00720c */ /* 0x000fe40000f25270 */
[----:B------:R-:W-:Y:S02]  /*1650*/  SHF.R.U32.HI R9, RZ, R9, R26 ;  /* 0x00000009ff097219 */ /* 0x000fe4000001161a */
[----:B------:R-:W-:Y:S02]  /*1660*/  PLOP3.LUT P0, PT, P0, P1, PT, 0xf8, 0x8f ;  /* 0x00000000008f781c */ /* 0x000fe40000703f70 */
[----:B------:R-:W-:-:S02]  /*1670*/  SHF.R.U32.HI R14, RZ, 0x1, R9 ;  /* 0x00000001ff0e7819 */ /* 0x000fc40000011609 */
[----:B------:R-:W-:-:S04]  /*1680*/  SEL R13, RZ, 0x1, !P0 ;  /* 0x00000001ff0d7807 */ /* 0x000fc80004000000 */
[----:B------:R-:W-:-:S04]  /*1690*/  LOP3.LUT R24, R13, 0x1, R14, 0xf8, !PT ;  /* 0x000000010d187812 */ /* 0x000fc800078ef80e */
[----:B------:R-:W-:-:S04]  /*16a0*/  LOP3.LUT R9, R24, R9, RZ, 0xc0, !PT ;  /* 0x0000000918097212 */ /* 0x000fc800078ec0ff */
[----:B------:R-:W-:-:S04]  /*16b0*/  IADD3 R9, PT, PT, R14, R9, RZ ;  /* 0x000000090e097210 */ /* 0x000fc80007ffe0ff */
[----:B------:R-:W-:Y:S01]  /*16c0*/  LOP3.LUT R8, R9, R8, RZ, 0xfc, !PT ;  /* 0x0000000809087212 */ /* 0x000fe200078efcff */
[----:B------:R-:W-:Y:S06]  /*16d0*/  BRA `(.L_x_45) ;  /* 0x0000000000107947 */ /* 0x000fec0003800000 */
.L_x_44:
[----:B------:R-:W-:-:S04]  /*16e0*/  LOP3.LUT R8, R8, 0x80000000, RZ, 0xc0, !PT ;  /* 0x8000000008087812 */ /* 0x000fc800078ec0ff */
[----:B------:R-:W-:Y:S01]  /*16f0*/  LOP3.LUT R8, R8, 0x7f800000, RZ, 0xfc, !PT ;  /* 0x7f80000008087812 */ /* 0x000fe200078efcff */
[----:B------:R-:W-:Y:S06]  /*1700*/  BRA `(.L_x_45) ;  /* 0x0000000000047947 */ /* 0x000fec0003800000 */
.L_x_43:
[----:B------:R-:W-:-:S07]  /*1710*/  IMAD R8, R24, 0x800000, R8 ;  /* 0x0080000018087824 */ /* 0x000fce00078e0208 */
.L_x_45:
[----:B------:R-:W-:Y:S05]  /*1720*/  BSYNC.RECONVERGENT B2 ;  /* 0x0000000000027941 */ /* 0x000fea0003800200 */
.L_x_42:
[----:B------:R-:W-:Y:S05]  /*1730*/  BRA `(.L_x_46) ;  /* 0x0000000000207947 */ /* 0x000fea0003800000 */
.L_x_41:
[----:B------:R-:W-:-:S04]  /*1740*/  LOP3.LUT R8, R15, 0x80000000, R8, 0x48, !PT ;  /* 0x800000000f087812 */ /* 0x000fc800078e4808 */
[----:B------:R-:W-:Y:S01]  /*1750*/  LOP3.LUT R8, R8, 0x7f800000, RZ, 0xfc, !PT ;  /* 0x7f80000008087812 */ /* 0x000fe200078efcff */
[----:B------:R-:W-:Y:S06]  /*1760*/  BRA `(.L_x_46) ;  /* 0x0000000000147947 */ /* 0x000fec0003800000 */
.L_x_40:
[----:B------:R-:W-:Y:S01]  /*1770*/  LOP3.LUT R8, R15, 0x80000000, R8, 0x48, !PT ;  /* 0x800000000f087812 */ /* 0x000fe200078e4808 */
[----:B------:R-:W-:Y:S06]  /*1780*/  BRA `(.L_x_46) ;  /* 0x00000000000c7947 */ /* 0x000fec0003800000 */
.L_x_39:
[----:B------:R-:W0:Y:S01]  /*1790*/  MUFU.RSQ R8, -QNAN ;  /* 0xffc0000000087908 */ /* 0x000e220000001400 */
[----:B------:R-:W-:Y:S05]  /*17a0*/  BRA `(.L_x_46) ;  /* 0x0000000000047947 */ /* 0x000fea0003800000 */
.L_x_38:
[----:B------:R-:W-:-:S07]  /*17b0*/  FADD.FTZ R8, R9, R10 ;  /* 0x0000000a09087221 */ /* 0x000fce0000010000 */
.L_x_46:
[----:B------:R-:W-:Y:S05]  /*17c0*/  BSYNC.RECONVERGENT B1 ;  /* 0x0000000000017941 */ /* 0x000fea0003800200 */
.L_x_36:
[----:B------:R-:W-:Y:S01]  /*17d0*/  HFMA2 R9, -RZ, RZ, 0, 0 ;  /* 0x00000000ff097431 */ /* 0x000fe200000001ff */
[----:B0-----:R-:W-:Y:S01]  /*17e0*/  MOV R13, R8 ;  /* 0x00000008000d7202 */ /* 0x001fe20000000f00 */
[----:B------:R-:W-:-:S04]  /*17f0*/  IMAD.MOV.U32 R8, RZ, RZ, R11 ;  /* 0x000000ffff087224 */ /* 0x000fc800078e000b */
[----:B------:R-:W-:Y:S05]  /*1800*/  RET.REL.NODEC R8 `(_Z15dequantizedGemmIsEvPKT_PKfiiiiiS2_S4_iiiiifPf) ;  /* 0xffffffe408fc7950 */ /* 0x000fea0003c3ffff */
.L_x_47:
        /* <DEDUP_REMOVED lines=15> */
.L_x_89:


//--------------------- .text._Z14block_quantizeIcEvPKfPT_Pfiiiif --------------------------
	.section	.text._Z14block_quantizeIcEvPKfPT_Pfiiiif,"ax",@progbits
	.align	128
        .global         _Z14block_quantizeIcEvPKfPT_Pfiiiif
        .type           _Z14block_quantizeIcEvPKfPT_Pfiiiif,@function
        .size           _Z14block_quantizeIcEvPKfPT_Pfiiiif,(.L_x_90 - _Z14block_quantizeIcEvPKfPT_Pfiiiif)
        .other          _Z14block_quantizeIcEvPKfPT_Pfiiiif,@"STO_CUDA_ENTRY STV_DEFAULT"
_Z14block_quantizeIcEvPKfPT_Pfiiiif:
.text._Z14block_quantizeIcEvPKfPT_Pfiiiif:
[----:B------:R-:W-:Y:S01]  /*0000*/  LDC R1, c[0x0][0x37c] ;  /* 0x0000df00ff017b82 */ /* 0x000fe20000000800 */
[----:B------:R-:W0:Y:S07]  /*0010*/  S2R R10, SR_CTAID.Y ;  /* 0x00000000000a7919 */ /* 0x000e2e0000002600 */
[----:B------:R-:W0:Y:S01]  /*0020*/  LDC.64 R4, c[0x0][0x3a0] ;  /* 0x0000e800ff047b82 */ /* 0x000e220000000a00 */
[----:B------:R-:W1:Y:S01]  /*0030*/  LDCU.64 UR4, c[0x0][0x398] ;  /* 0x00007300ff0477ac */ /* 0x000e620008000a00 */
[----:B------:R-:W-:Y:S01]  /*0040*/  IMAD.MOV.U32 R3, RZ, RZ, RZ ;  /* 0x000000ffff037224 */ /* 0x000fe200078e00ff */
[----:B------:R-:W0:Y:S01]  /*0050*/  S2R R0, SR_TID.Y ;  /* 0x0000000000007919 */ /* 0x000e220000002200 */
[----:B------:R-:W2:Y:S01]  /*0060*/  LDCU.64 UR8, c[0x0][0x358] ;  /* 0x00006b00ff0877ac */ /* 0x000ea20008000a00 */
[----:B------:R-:W3:Y:S03]  /*0070*/  S2R R11, SR_TID.X ;  /* 0x00000000000b7919 */ /* 0x000ee60000002100 */
[----:B------:R-:W3:Y:S01]  /*0080*/  S2UR UR7, SR_CTAID.X ;  /* 0x00000000000779c3 */ /* 0x000ee20000002500 */
[----:B0-----:R-:W-:-:S02]  /*0090*/  IMAD R2, R10, R5, R0 ;  /* 0x000000050a027224 */ /* 0x001fc400078e0200 */
[----:B---3--:R-:W-:-:S03]  /*00a0*/  IMAD R5, R4, UR7, R11 ;  /* 0x0000000704057c24 */ /* 0x008fc6000f8e020b */
[----:B-1----:R-:W-:-:S04]  /*00b0*/  ISETP.GE.AND P0, PT, R2, UR5, PT ;  /* 0x0000000502007c0c */ /* 0x002fc8000bf06270 */
[----:B------:R-:W-:-:S13]  /*00c0*/  ISETP.LT.AND P0, PT, R5, UR4, !P0 ;  /* 0x0000000405007c0c */ /* 0x000fda000c701270 */
[----:B------:R-:W0:Y:S01]  /*00d0*/  @P0 LDC.64 R6, c[0x0][0x380] ;  /* 0x0000e000ff060b82 */ /* 0x000e220000000a00 */
[----:B------:R-:W-:-:S04]  /*00e0*/  @P0 IMAD R9, R2, UR4, R5 ;  /* 0x0000000402090c24 */ /* 0x000fc8000f8e0205 */
[----:B0-----:R-:W-:-:S05]  /*00f0*/  @P0 IMAD.WIDE R6, R9, 0x4, R6 ;  /* 0x0000000409060825 */ /* 0x001fca00078e0206 */
[----:B--2---:R-:W2:Y:S01]  /*0100*/  @P0 LDG.E R3, desc[UR8][R6.64] ;  /* 0x0000000806030981 */ /* 0x004ea2000c1e1900 */
[----:B------:R-:W0:Y:S01]  /*0110*/  S2UR UR5, SR_CgaCtaId ;  /* 0x00000000000579c3 */ /* 0x000e220000008800 */
[----:B------:R-:W1:Y:S01]  /*0120*/  LDCU UR6, c[0x0][0x364] ;  /* 0x00006c80ff0677ac */ /* 0x000e620008000800 */
[----:B------:R-:W-:Y:S01]  /*0130*/  UMOV UR4, 0x400 ;  /* 0x0000040000047882 */ /* 0x000fe20000000000 */
[----:B-1----:R-:W-:Y:S01]  /*0140*/  IMAD R0, R11, UR6, R0 ;  /* 0x000000060b007c24 */ /* 0x002fe2000f8e0200 */
[----:B0-----:R-:W-:Y:S01]  /*0150*/  ULEA UR4, UR5, UR4, 0x18 ;  /* 0x0000000405047291 */ /* 0x001fe2000f8ec0ff */
[----:B------:R-:W0:Y:S05]  /*0160*/  LDCU UR5, c[0x0][0x360] ;  /* 0x00006c00ff0577ac */ /* 0x000e2a0008000800 */
[----:B------:R-:W-:Y:S01]  /*0170*/  LEA R4, R0, UR4, 0x2 ;  /* 0x0000000400047c11 */ /* 0x000fe2000f8e10ff */
[----:B0-----:R-:W-:-:S04]  /*0180*/  UIMAD UR4, UR6, UR5, URZ ;  /* 0x00000005060472a4 */ /* 0x001fc8000f8e02ff */
[----:B------:R-:W-:Y:S01]  /*0190*/  UISETP.GE.U32.AND UP0, UPT, UR4, 0x2, UPT ;  /* 0x000000020400788c */ /* 0x000fe2000bf06070 */
[----:B--2---:R-:W-:-:S05]  /*01a0*/  FADD R9, |R3|, -RZ ;  /* 0x800000ff03097221 */ /* 0x004fca0000000200 */
[----:B------:R0:W-:Y:S01]  /*01b0*/  STS [R4], R9 ;  /* 0x0000000904007388 */ /* 0x0001e20000000800 */
[----:B------:R-:W-:Y:S06]  /*01c0*/  BAR.SYNC.DEFER_BLOCKING 0x0 ;  /* 0x0000000000007b1d */ /* 0x000fec0000010000 */
[----:B------:R-:W-:Y:S05]  /*01d0*/  BRA.U !UP0, `(.L_x_48) ;  /* 0x00000001083c7547 */ /* 0x000fea000b800000 */
[----:B------:R-:W-:-:S07]  /*01e0*/  IMAD.U32 R7, RZ, RZ, UR4 ;  /* 0x00000004ff077e24 */ /* 0x000fce000f8e00ff */
.L_x_51:
[--C-:B0-----:R-:W-:Y:S01]  /*01f0*/  IMAD.MOV.U32 R9, RZ, RZ, R7.reuse ;  /* 0x000000ffff097224 */ /* 0x101fe200078e0007 */
[----:B------:R-:W-:Y:S01]  /*0200*/  SHF.R.U32.HI R7, RZ, 0x1, R7 ;  /* 0x00000001ff077819 */ /* 0x000fe20000011607 */
[----:B------:R-:W-:Y:S03]  /*0210*/  BSSY.RECONVERGENT B0, `(.L_x_49) ;  /* 0x0000008000007945 */ /* 0x000fe60003800200 */
[----:B------:R-:W-:-:S13]  /*0220*/  ISETP.GE.U32.AND P1, PT, R0, R7, PT ;  /* 0x000000070000720c */ /* 0x000fda0003f26070 */
[----:B------:R-:W-:Y:S05]  /*0230*/  @P1 BRA `(.L_x_50) ;  /* 0x0000000000141947 */ /* 0x000fea0003800000 */
[----:B------:R-:W-:Y:S01]  /*0240*/  IMAD R8, R7, 0x4, R4 ;  /* 0x0000000407087824 */ /* 0x000fe200078e0204 */
[----:B------:R-:W-:Y:S04]  /*0250*/  LDS R6, [R4] ;  /* 0x0000000004067984 */ /* 0x000fe80000000800 */
[----:B------:R-:W0:Y:S02]  /*0260*/  LDS R11, [R8] ;  /* 0x00000000080b7984 */ /* 0x000e240000000800 */
[----:B0-----:R-:W-:-:S13]  /*0270*/  FSETP.GEU.AND P1, PT, R6, R11, PT ;  /* 0x0000000b0600720b */ /* 0x001fda0003f2e000 */
[----:B------:R0:W-:Y:S02]  /*0280*/  @!P1 STS [R4], R11 ;  /* 0x0000000b04009388 */ /* 0x0001e40000000800 */
.L_x_50:
[----:B------:R-:W-:Y:S05]  /*0290*/  BSYNC.RECONVERGENT B0 ;  /* 0x0000000000007941 */ /* 0x000fea0003800200 */
.L_x_49:
[----:B------:R-:W-:Y:S01]  /*02a0*/  BAR.SYNC.DEFER_BLOCKING 0x0 ;  /* 0x0000000000007b1d */ /* 0x000fe20000010000 */
[----:B------:R-:W-:-:S13]  /*02b0*/  ISETP.GT.U32.AND P1, PT, R9, 0x3, PT ;  /* 0x000000030900780c */ /* 0x000fda0003f24070 */
[----:B------:R-:W-:Y:S05]  /*02c0*/  @P1 BRA `(.L_x_51) ;  /* 0xfffffffc00c81947 */ /* 0x000fea000383ffff */
.L_x_48:
[----:B------:R-:W-:Y:S01]  /*02d0*/  ISETP.NE.AND P1, PT, R0, RZ, PT ;  /* 0x000000ff0000720c */ /* 0x000fe20003f25270 */
[----:B0-----:R-:W0:-:S12]  /*02e0*/  LDC R9, c[0x0][0x370] ;  /* 0x0000dc00ff097b82 */ /* 0x001e180000000800 */
[----:B------:R-:W1:Y:S01]  /*02f0*/  @!P1 S2R R7, SR_CgaCtaId ;  /* 0x0000000000079919 */ /* 0x000e620000008800 */
[----:B------:R-:W-:Y:S01]  /*0300*/  @!P1 MOV R0, 0x400 ;  /* 0x0000040000009802 */ /* 0x000fe20000000f00 */
[----:B0-----:R-:W-:-:S03]  /*0310*/  IMAD R9, R10, R9, UR7 ;  /* 0x000000070a097e24 */ /* 0x001fc6000f8e0209 */
[----:B-1----:R-:W-:Y:S02]  /*0320*/  @!P1 LEA R0, R7, R0, 0x18 ;  /* 0x0000000007009211 */ /* 0x002fe400078ec0ff */
[----:B------:R-:W0:Y:S03]  /*0330*/  LDC.64 R6, c[0x0][0x390] ;  /* 0x0000e400ff067b82 */ /* 0x000e260000000a00 */
[----:B------:R-:W1:Y:S01]  /*0340*/  @!P1 LDS R11, [R0] ;  /* 0x00000000000b9984 */ /* 0x000e620000000800 */
[----:B0-----:R-:W-:-:S05]  /*0350*/  IMAD.WIDE.U32 R6, R9, 0x4, R6 ;  /* 0x0000000409067825 */ /* 0x001fca00078e0006 */
[----:B-1----:R0:W-:Y:S01]  /*0360*/  @!P1 STG.E desc[UR8][R6.64], R11 ;  /* 0x0000000b06009986 */ /* 0x0021e2000c101908 */
[----:B------:R-:W-:Y:S06]  /*0370*/  BAR.SYNC.DEFER_BLOCKING 0x0 ;  /* 0x0000000000007b1d */ /* 0x000fec0000010000 */
[----:B------:R-:W-:Y:S05]  /*0380*/  @!P0 EXIT ;  /* 0x000000000000894d */ /* 0x000fea0003800000 */
[----:B0-----:R-:W2:Y:S01]  /*0390*/  LDG.E R6, desc[UR8][R6.64] ;  /* 0x0000000806067981 */ /* 0x001ea2000c1e1900 */
[----:B------:R-:W-:Y:S02]  /*03a0*/  PRMT R0, RZ, 0x7610, R0 ;  /* 0x00007610ff007816 */ /* 0x000fe40000000000 */
[----:B--2---:R-:W-:-:S13]  /*03b0*/  FSETP.NEU.AND P0, PT, R6, RZ, PT ;  /* 0x000000ff0600720b */ /* 0x004fda0003f0d000 */
[----:B------:R-:W-:Y:S05]  /*03c0*/  @!P0 BRA `(.L_x_52) ;  /* 0x00000000005c8947 */ /* 0x000fea0003800000 */
[----:B------:R-:W0:Y:S01]  /*03d0*/  MUFU.RCP R7, R6 ;  /* 0x0000000600077308 */ /* 0x000e220000001000 */
[----:B------:R-:W-:Y:S07]  /*03e0*/  BSSY.RECONVERGENT B0, `(.L_x_53) ;  /* 0x000000a000007945 */ /* 0x000fee0003800200 */
[----:B------:R-:W1:Y:S01]  /*03f0*/  FCHK P0, R3, R6 ;  /* 0x0000000603007302 */ /* 0x000e620000000000 */
[----:B0-----:R-:W-:-:S04]  /*0400*/  FFMA R0, -R6, R7, 1 ;  /* 0x3f80000006007423 */ /* 0x001fc80000000107 */
[----:B------:R-:W-:-:S04]  /*0410*/  FFMA R0, R7, R0, R7 ;  /* 0x0000000007007223 */ /* 0x000fc80000000007 */
[----:B------:R-:W-:-:S04]  /*0420*/  FFMA R7, R0, R3, RZ ;  /* 0x0000000300077223 */ /* 0x000fc800000000ff */
[----:B------:R-:W-:-:S04]  /*0430*/  FFMA R4, -R6, R7, R3 ;  /* 0x0000000706047223 */ /* 0x000fc80000000103 */
[----:B------:R-:W-:Y:S01]  /*0440*/  FFMA R0, R0, R4, R7 ;  /* 0x0000000400007223 */ /* 0x000fe20000000007 */
[----:B-1----:R-:W-:Y:S06]  /*0450*/  @!P0 BRA `(.L_x_54) ;  /* 0x0000000000088947 */ /* 0x002fec0003800000 */
[----:B------:R-:W-:-:S07]  /*0460*/  MOV R4, 0x480 ;  /* 0x0000048000047802 */ /* 0x000fce0000000f00 */
[----:B------:R-:W-:Y:S05]  /*0470*/  CALL.REL.NOINC `($__internal_2_$__cuda_sm3x_div_rn_noftz_f32_slowpath) ;  /* 0x00000000004c7944 */ /* 0x000fea0003c00000 */
.L_x_54:
[----:B------:R-:W-:Y:S05]  /*0480*/  BSYNC.RECONVERGENT B0 ;  /* 0x0000000000007941 */ /* 0x000fea0003800200 */
.L_x_53:
[----:B------:R-:W0:Y:S01]  /*0490*/  LDCU UR4, c[0x0][0x3a8] ;  /* 0x00007500ff0477ac */ /* 0x000e220008000800 */
[----:B------:R-:W-:Y:S02]  /*04a0*/  IMAD.MOV.U32 R3, RZ, RZ, 0x3f000000 ;  /* 0x3f000000ff037424 */ /* 0x000fe400078e00ff */
[----:B0-----:R-:W-:Y:S01]  /*04b0*/  FMUL R0, R0, UR4 ;  /* 0x0000000400007c20 */ /* 0x001fe20008400000 */
[----:B------:R-:W0:Y:S04]  /*04c0*/  F2I.TRUNC.NTZ R4, UR4 ;  /* 0x0000000400047d05 */ /* 0x000e28000820f100 */
[----:B------:R-:W-:-:S05]  /*04d0*/  LOP3.LUT R3, R3, 0x80000000, R0, 0xb8, !PT ;  /* 0x8000000003037812 */ /* 0x000fca00078eb800 */
[----:B------:R-:W-:-:S06]  /*04e0*/  FADD.RZ R3, R0, R3 ;  /* 0x0000000300037221 */ /* 0x000fcc000000c000 */
[----:B------:R-:W1:Y:S01]  /*04f0*/  F2I.TRUNC.NTZ R3, R3 ;  /* 0x0000000300037305 */ /* 0x000e62000020f100 */
[----:B0-----:R-:W-:Y:S01]  /*0500*/  IMAD.MOV R7, RZ, RZ, -R4 ;  /* 0x000000ffff077224 */ /* 0x001fe200078e0a04 */
[----:B-1----:R-:W-:-:S04]  /*0510*/  VIMNMX R4, PT, PT, R3, R4, PT ;  /* 0x0000000403047248 */ /* 0x002fc80003fe0100 */
[----:B------:R-:W-:-:S04]  /*0520*/  VIMNMX R4, PT, PT, R4, R7, !PT ;  /* 0x0000000704047248 */ /* 0x000fc80007fe0100 */
[----:B------:R-:W-:-:S07]  /*0530*/  PRMT R0, R4, 0x7610, R0 ;  /* 0x0000761004007816 */ /* 0x000fce0000000000 */
.L_x_52:
[----:B------:R-:W0:Y:S01]  /*0540*/  LDCU UR6, c[0x0][0x398] ;  /* 0x00007300ff0677ac */ /* 0x000e220008000800 */
[----:B------:R-:W1:Y:S01]  /*0550*/  LDCU.64 UR4, c[0x0][0x388] ;  /* 0x00007100ff0477ac */ /* 0x000e620008000a00 */
[----:B0-----:R-:W-:-:S05]  /*0560*/  IMAD R5, R2, UR6, R5 ;  /* 0x0000000602057c24 */ /* 0x001fca000f8e0205 */
[----:B-1----:R-:W-:-:S04]  /*0570*/  IADD3 R2, P0, PT, R5, UR4, RZ ;  /* 0x0000000405027c10 */ /* 0x002fc8000ff1e0ff */
[----:B------:R-:W-:-:S05]  /*0580*/  LEA.HI.X.SX32 R3, R5, UR5, 0x1, P0 ;  /* 0x0000000505037c11 */ /* 0x000fca00080f0eff */
[----:B------:R-:W-:Y:S01]  /*0590*/  STG.E.U8 desc[UR8][R2.64], R0 ;  /* 0x0000000002007986 */ /* 0x000fe2000c101108 */
[----:B------:R-:W-:Y:S05]  /*05a0*/  EXIT ;  /* 0x000000000000794d */ /* 0x000fea0003800000 */
        .weak           $__internal_2_$__cuda_sm3x_div_rn_noftz_f32_slowpath
        .type           $__internal_2_$__cuda_sm3x_div_rn_noftz_f32_slowpath,@function
        .size           $__internal_2_$__cuda_sm3x_div_rn_noftz_f32_slowpath,(.L_x_90 - $__internal_2_$__cuda_sm3x_div_rn_noftz_f32_slowpath)
$__internal_2_$__cuda_sm3x_div_rn_noftz_f32_slowpath:
[----:B------:R-:W-:Y:S01]  /*05b0*/  SHF.R.U32.HI R7, RZ, 0x17, R6 ;  /* 0x00000017ff077819 */ /* 0x000fe20000011606 */
[----:B------:R-:W-:Y:S01]  /*05c0*/  BSSY.RECONVERGENT B1, `(.L_x_55) ;  /* 0x0000063000017945 */ /* 0x000fe20003800200 */
[----:B------:R-:W-:Y:S02]  /*05d0*/  SHF.R.U32.HI R0, RZ, 0x17, R3 ;  /* 0x00000017ff007819 */ /* 0x000fe40000011603 */
[----:B------:R-:W-:Y:S02]  /*05e0*/  LOP3.LUT R7, R7, 0xff, RZ, 0xc0, !PT ;  /* 0x000000ff07077812 */ /* 0x000fe400078ec0ff */
[----:B------:R-:W-:-:S03]  /*05f0*/  LOP3.LUT R12, R0, 0xff, RZ, 0xc0, !PT ;  /* 0x000000ff000c7812 */ /* 0x000fc600078ec0ff */
[----:B------:R-:W-:Y:S02]  /*0600*/  VIADD R9, R7, 0xffffffff ;  /* 0xffffffff07097836 */ /* 0x000fe40000000000 */
[----:B------:R-:W-:-:S03]  /*0610*/  VIADD R10, R12, 0xffffffff ;  /* 0xffffffff0c0a7836 */ /* 0x000fc60000000000 */
[----:B------:R-:W-:-:S04]  /*0620*/  ISETP.GT.U32.AND P0, PT, R9, 0xfd, PT ;  /* 0x000000fd0900780c */ /* 0x000fc80003f04070 */
[----:B------:R-:W-:-:S13]  /*0630*/  ISETP.GT.U32.OR P0, PT, R10, 0xfd, P0 ;  /* 0x000000fd0a00780c */ /* 0x000fda0000704470 */
[----:B------:R-:W-:Y:S01]  /*0640*/  @!P0 IMAD.MOV.U32 R8, RZ, RZ, RZ ;  /* 0x000000ffff088224 */ /* 0x000fe200078e00ff */
[----:B------:R-:W-:Y:S06]  /*0650*/  @!P0 BRA `(.L_x_56) ;  /* 0x0000000000608947 */ /* 0x000fec0003800000 */
[----:B------:R-:W-:Y:S01]  /*0660*/  FSETP.GTU.FTZ.AND P0, PT, |R3|, +INF , PT ;  /* 0x7f8000000300780b */ /* 0x000fe20003f1c200 */
[----:B------:R-:W-:Y:S01]  /*0670*/  IMAD.MOV.U32 R0, RZ, RZ, R6 ;  /* 0x000000ffff007224 */ /* 0x000fe200078e0006 */
        /* <DEDUP_REMOVED lines=20> */
[----:B------:R-:W-:Y:S02]  /*07c0*/  @!P1 FFMA R6, R0, 1.84467440737095516160e+19, RZ ;  /* 0x5f80000000069823 */ /* 0x000fe400000000ff */
[----:B------:R-:W-:-:S07]  /*07d0*/  @!P1 VIADD R8, R8, 0x40 ;  /* 0x0000004008089836 */ /* 0x000fce0000000000 */
.L_x_56:
[----:B------:R-:W-:Y:S01]  /*07e0*/  LEA R9, R7, 0xc0800000, 0x17 ;  /* 0xc080000007097811 */ /* 0x000fe200078eb8ff */
[----:B------:R-:W-:Y:S04]  /*07f0*/  BSSY.RECONVERGENT B2, `(.L_x_61) ;  /* 0x0000036000027945 */ /* 0x000fe80003800200 */
[----:B------:R-:W-:Y:S02]  /*0800*/  IMAD.IADD R9, R6, 0x1, -R9 ;  /* 0x0000000106097824 */ /* 0x000fe400078e0a09 */
[----:B------:R-:W-:Y:S02]  /*0810*/  VIADD R6, R12, 0xffffff81 ;  /* 0xffffff810c067836 */ /* 0x000fe40000000000 */
[----:B------:R-:W0:Y:S01]  /*0820*/  MUFU.RCP R10, R9 ;  /* 0x00000009000a7308 */ /* 0x000e220000001000 */
[----:B------:R-:W-:Y:S01]  /*0830*/  FADD.FTZ R11, -R9, -RZ ;  /* 0x800000ff090b7221 */ /* 0x000fe20000010100 */
[C---:B------:R-:W-:Y:S01]  /*0840*/  IMAD R0, R6.reuse, -0x800000, R3 ;  /* 0xff80000006007824 */ /* 0x040fe200078e0203 */
[----:B------:R-:W-:-:S05]  /*0850*/  IADD3 R7, PT, PT, R6, 0x7f, -R7 ;  /* 0x0000007f06077810 */ /* 0x000fca0007ffe807 */
[----:B------:R-:W-:Y:S02]  /*0860*/  IMAD.IADD R7, R7, 0x1, R8 ;  /* 0x0000000107077824 */ /* 0x000fe400078e0208 */
        /* <DEDUP_REMOVED lines=21> */
[C---:B------:R-:W-:Y:S02]  /*09c0*/  VIADD R8, R9.reuse, 0x20 ;  /* 0x0000002009087836 */ /* 0x040fe40000000000 */
[CCC-:B------:R-:W-:Y:S01]  /*09d0*/  FFMA.RM R6, R12.reuse, R10.reuse, R13.reuse ;  /* 0x0000000a0c067223 */ /* 0x1c0fe2000000400d */
[----:B------:R-:W-:Y:S02]  /*09e0*/  ISETP.NE.AND P2, PT, R9, RZ, PT ;  /* 0x000000ff0900720c */ /* 0x000fe40003f45270 */
[----:B------:R-:W-:Y:S01]  /*09f0*/  LOP3.LUT R7, R3, 0x7fffff, RZ, 0xc0, !PT ;  /* 0x007fffff03077812 */ /* 0x000fe200078ec0ff */
[----:B------:R-:W-:Y:S01]  /*0a00*/  FFMA.RP R3, R12, R10, R13 ;  /* 0x0000000a0c037223 */ /* 0x000fe2000000800d */
        /* <DEDUP_REMOVED lines=12> */
[----:B------:R-:W-:-:S05]  /*0ad0*/  LOP3.LUT R3, R3, R6, RZ, 0xc0, !PT ;  /* 0x0000000603037212 */ /* 0x000fca00078ec0ff */
[----:B------:R-:W-:-:S05]  /*0ae0*/  IMAD.IADD R3, R8, 0x1, R3 ;  /* 0x0000000108037824 */ /* 0x000fca00078e0203 */
[----:B------:R-:W-:Y:S01]  /*0af0*/  LOP3.LUT R0, R3, R0, RZ, 0xfc, !PT ;  /* 0x0000000003007212 */ /* 0x000fe200078efcff */
[----:B------:R-:W-:Y:S06]  /*0b00*/  BRA `(.L_x_64) ;  /* 0x0000000000107947 */ /* 0x000fec0003800000 */
.L_x_63:
[----:B------:R-:W-:-:S04]  /*0b10*/  LOP3.LUT R0, R0, 0x80000000, RZ, 0xc0, !PT ;  /* 0x8000000000007812 */ /* 0x000fc800078ec0ff */
[----:B------:R-:W-:Y:S01]  /*0b20*/  LOP3.LUT R0, R0, 0x7f800000, RZ, 0xfc, !PT ;  /* 0x7f80000000007812 */ /* 0x000fe200078efcff */
[----:B------:R-:W-:Y:S06]  /*0b30*/  BRA `(.L_x_64) ;  /* 0x0000000000047947 */ /* 0x000fec0003800000 */
.L_x_62:
[----:B------:R-:W-:-:S07]  /*0b40*/  IMAD R0, R7, 0x800000, R0 ;  /* 0x0080000007007824 */ /* 0x000fce00078e0200 */
.L_x_64:
[----:B------:R-:W-:Y:S05]  /*0b50*/  BSYNC.RECONVERGENT B2 ;  /* 0x0000000000027941 */ /* 0x000fea0003800200 */
.L_x_61:
[----:B------:R-:W-:Y:S05]  /*0b60*/  BRA `(.L_x_65) ;  /* 0x0000000000207947 */ /* 0x000fea0003800000 */
.L_x_60:
[----:B------:R-:W-:-:S04]  /*0b70*/  LOP3.LUT R0, R6, 0x80000000, R3, 0x48, !PT ;  /* 0x8000000006007812 */ /* 0x000fc800078e4803 */
[----:B------:R-:W-:Y:S01]  /*0b80*/  LOP3.LUT R0, R0, 0x7f800000, RZ, 0xfc, !PT ;  /* 0x7f80000000007812 */ /* 0x000fe200078efcff */
[----:B------:R-:W-:Y:S06]  /*0b90*/  BRA `(.L_x_65) ;  /* 0x0000000000147947 */ /* 0x000fec0003800000 */
.L_x_59:
[----:B------:R-:W-:Y:S01]  /*0ba0*/  LOP3.LUT R0, R6, 0x80000000, R3, 0x48, !PT ;  /* 0x8000000006007812 */ /* 0x000fe200078e4803 */
[----:B------:R-:W-:Y:S06]  /*0bb0*/  BRA `(.L_x_65) ;  /* 0x00000000000c7947 */ /* 0x000fec0003800000 */
.L_x_58:
[----:B------:R-:W0:Y:S01]  /*0bc0*/  MUFU.RSQ R0, -QNAN ;  /* 0xffc0000000007908 */ /* 0x000e220000001400 */
[----:B------:R-:W-:Y:S05]  /*0bd0*/  BRA `(.L_x_65) ;  /* 0x0000000000047947 */ /* 0x000fea0003800000 */
.L_x_57:
[----:B------:R-:W-:-:S07]  /*0be0*/  FADD.FTZ R0, R3, R0 ;  /* 0x0000000003007221 */ /* 0x000fce0000010000 */
.L_x_65:
[----:B------:R-:W-:Y:S05]  /*0bf0*/  BSYNC.RECONVERGENT B1 ;  /* 0x0000000000017941 */ /* 0x000fea0003800200 */
.L_x_55:
[----:B------:R-:W-:Y:S02]  /*0c00*/  IMAD.MOV.U32 R6, RZ, RZ, R4 ;  /* 0x000000ffff067224 */ /* 0x000fe400078e0004 */
[----:B------:R-:W-:-:S04]  /*0c10*/  IMAD.MOV.U32 R7, RZ, RZ, 0x0 ;  /* 0x00000000ff077424 */ /* 0x000fc800078e00ff */
[----:B0-----:R-:W-:Y:S05]  /*0c20*/  RET.REL.NODEC R6 `(_Z14block_quantizeIcEvPKfPT_Pfiiiif) ;  /* 0xfffffff006f47950 */ /* 0x001fea0003c3ffff */
.L_x_66:
        /* <DEDUP_REMOVED lines=13> */
.L_x_90:


//--------------------- .text._Z14block_quantizeIsEvPKfPT_Pfiiiif --------------------------
	.section	.text._Z14block_quantizeIsEvPKfPT_Pfiiiif,"ax",@progbits
	.align	128
        .global         _Z14block_quantizeIsEvPKfPT_Pfiiiif
        .type           _Z14block_quantizeIsEvPKfPT_Pfiiiif,@function
        .size           _Z14block_quantizeIsEvPKfPT_Pfiiiif,(.L_x_91 - _Z14block_quantizeIsEvPKfPT_Pfiiiif)
        .other          _Z14block_quantizeIsEvPKfPT_Pfiiiif,@"STO_CUDA_ENTRY STV_DEFAULT"
_Z14block_quantizeIsEvPKfPT_Pfiiiif:
.text._Z14block_quantizeIsEvPKfPT_Pfiiiif:
[----:B------:R-:W-:Y:S01]  /*0000*/  LDC R1, c[0x0][0x37c] ;  /* 0x0000df00ff017b82 */ /* 0x000fe20000000800 */
[----:B------:R-:W0:Y:S07]  /*0010*/  S2R R10, SR_CTAID.Y ;  /* 0x00000000000a7919 */ /* 0x000e2e0000002600 */
[----:B------:R-:W0:Y:S01]  /*0020*/  LDC.64 R2, c[0x0][0x3a0] ;  /* 0x0000e800ff027b82 */ /* 0x000e220000000a00 */
[----:B------:R-:W1:Y:S01]  /*0030*/  LDCU.64 UR4, c[0x0][0x398] ;  /* 0x00007300ff0477ac */ /* 0x000e620008000a00 */
[----:B------:R-:W0:Y:S01]  /*0040*/  S2R R0, SR_TID.Y ;  /* 0x0000000000007919 */ /* 0x000e220000002200 */
[----:B------:R-:W2:Y:S01]  /*0050*/  LDCU.64 UR8, c[0x0][0x358] ;  /* 0x00006b00ff0877ac */ /* 0x000ea20008000a00 */
[----:B------:R-:W3:Y:S04]  /*0060*/  S2R R11, SR_TID.X ;  /* 0x00000000000b7919 */ /* 0x000ee80000002100 */
[----:B------:R-:W3:Y:S01]  /*0070*/  S2UR UR7, SR_CTAID.X ;  /* 0x00000000000779c3 */ /* 0x000ee20000002500 */
[----:B0-----:R-:W-:-:S02]  /*0080*/  IMAD R5, R10, R3, R0 ;  /* 0x000000030a057224 */ /* 0x001fc400078e0200 */
[----:B------:R-:W-:Y:S02]  /*0090*/  IMAD.MOV.U32 R3, RZ, RZ, RZ ;  /* 0x000000ffff037224 */ /* 0x000fe400078e00ff */
[----:B---3--:R-:W-:Y:S01]  /*00a0*/  IMAD R2, R2, UR7, R11 ;  /* 0x0000000702027c24 */ /* 0x008fe2000f8e020b */
        /* <DEDUP_REMOVED lines=20> */
.L_x_70:
        /* <DEDUP_REMOVED lines=10> */
.L_x_69:
[----:B------:R-:W-:Y:S05]  /*0290*/  BSYNC.RECONVERGENT B0 ;  /* 0x0000000000007941 */ /* 0x000fea0003800200 */
.L_x_68:
[----:B------:R-:W-:Y:S01]  /*02a0*/  BAR.SYNC.DEFER_BLOCKING 0x0 ;  /* 0x0000000000007b1d */ /* 0x000fe20000010000 */
[----:B------:R-:W-:-:S13]  /*02b0*/  ISETP.GT.U32.AND P1, PT, R9, 0x3, PT ;  /* 0x000000030900780c */ /* 0x000fda0003f24070 */
[----:B------:R-:W-:Y:S05]  /*02c0*/  @P1 BRA `(.L_x_70) ;  /* 0xfffffffc00c81947 */ /* 0x000fea000383ffff */
.L_x_67:
        /* <DEDUP_REMOVED lines=26> */
[----:B------:R-:W-:Y:S05]  /*0470*/  CALL.REL.NOINC `($__internal_3_$__cuda_sm3x_div_rn_noftz_f32_slowpath) ;  /* 0x0000000000487944 */ /* 0x000fea0003c00000 */
.L_x_73:
[----:B------:R-:W-:Y:S05]  /*0480*/  BSYNC.RECONVERGENT B0 ;  /* 0x0000000000007941 */ /* 0x000fea0003800200 */
.L_x_72:
        /* <DEDUP_REMOVED lines=11> */
.L_x_71:
[----:B------:R-:W0:Y:S01]  /*0540*/  LDC.64 R6, c[0x0][0x388] ;  /* 0x0000e200ff067b82 */ /* 0x000e220000000a00 */
[----:B------:R-:W1:Y:S02]  /*0550*/  LDCU UR4, c[0x0][0x398] ;  /* 0x00007300ff0477ac */ /* 0x000e640008000800 */
[----:B-1----:R-:W-:-:S04]  /*0560*/  IMAD R3, R5, UR4, R2 ;  /* 0x0000000405037c24 */ /* 0x002fc8000f8e0202 */
[----:B0-----:R-:W-:-:S05]  /*0570*/  IMAD.WIDE R2, R3, 0x2, R6 ;  /* 0x0000000203027825 */ /* 0x001fca00078e0206 */
[----:B------:R-:W-:Y:S01]  /*0580*/  STG.E.U16 desc[UR8][R2.64], R0 ;  /* 0x0000000002007986 */ /* 0x000fe2000c101508 */
[----:B------:R-:W-:Y:S05]  /*0590*/  EXIT ;  /* 0x000000000000794d */ /* 0x000fea0003800000 */
        .weak           $__internal_3_$__cuda_sm3x_div_rn_noftz_f32_slowpath
        .type           $__internal_3_$__cuda_sm3x_div_rn_noftz_f32_slowpath,@function
        .size           $__internal_3_$__cuda_sm3x_div_rn_noftz_f32_slowpath,(.L_x_91 - $__internal_3_$__cuda_sm3x_div_rn_noftz_f32_slowpath)
$__internal_3_$__cuda_sm3x_div_rn_noftz_f32_slowpath:
        /* <DEDUP_REMOVED lines=35> */
.L_x_75:
        /* <DEDUP_REMOVED lines=51> */
.L_x_82:
[----:B------:R-:W-:-:S04]  /*0b00*/  LOP3.LUT R0, R0, 0x80000000, RZ, 0xc0, !PT ;  /* 0x8000000000007812 */ /* 0x000fc800078ec0ff */
[----:B------:R-:W-:Y:S01]  /*0b10*/  LOP3.LUT R0, R0, 0x7f800000, RZ, 0xfc, !PT ;  /* 0x7f80000000007812 */ /* 0x000fe200078efcff */
[----:B------:R-:W-:Y:S06]  /*0b20*/  BRA `(.L_x_83) ;  /* 0x0000000000047947 */ /* 0x000fec0003800000 */
.L_x_81:
[----:B------:R-:W-:-:S07]  /*0b30*/  IMAD R0, R7, 0x800000, R0 ;  /* 0x0080000007007824 */ /* 0x000fce00078e0200 */
.L_x_83:
[----:B------:R-:W-:Y:S05]  /*0b40*/  BSYNC.RECONVERGENT B2 ;  /* 0x0000000000027941 */ /* 0x000fea0003800200 */
.L_x_80:
[----:B------:R-:W-:Y:S05]  /*0b50*/  BRA `(.L_x_84) ;  /* 0x0000000000207947 */ /* 0x000fea0003800000 */
.L_x_79:
[----:B------:R-:W-:-:S04]  /*0b60*/  LOP3.LUT R0, R6, 0x80000000, R3, 0x48, !PT ;  /* 0x8000000006007812 */ /* 0x000fc800078e4803 */
[----:B------:R-:W-:Y:S01]  /*0b70*/  LOP3.LUT R0, R0, 0x7f800000, RZ, 0xfc, !PT ;  /* 0x7f80000000007812 */ /* 0x000fe200078efcff */
[----:B------:R-:W-:Y:S06]  /*0b80*/  BRA `(.L_x_84) ;  /* 0x0000000000147947 */ /* 0x000fec0003800000 */
.L_x_78:
[----:B------:R-:W-:Y:S01]  /*0b90*/  LOP3.LUT R0, R6, 0x80000000, R3, 0x48, !PT ;  /* 0x8000000006007812 */ /* 0x000fe200078e4803 */
[----:B------:R-:W-:Y:S06]  /*0ba0*/  BRA `(.L_x_84) ;  /* 0x00000000000c7947 */ /* 0x000fec0003800000 */
.L_x_77:
[----:B------:R-:W0:Y:S01]  /*0bb0*/  MUFU.RSQ R0, -QNAN ;  /* 0xffc0000000007908 */ /* 0x000e220000001400 */
[----:B------:R-:W-:Y:S05]  /*0bc0*/  BRA `(.L_x_84) ;  /* 0x0000000000047947 */ /* 0x000fea0003800000 */
.L_x_76:
[----:B------:R-:W-:-:S07]  /*0bd0*/  FADD.FTZ R0, R3, R0 ;  /* 0x0000000003007221 */ /* 0x000fce0000010000 */
.L_x_84:
[----:B------:R-:W-:Y:S05]  /*0be0*/  BSYNC.RECONVERGENT B1 ;  /* 0x0000000000017941 */ /* 0x000fea0003800200 */
.L_x_74:
[----:B------:R-:W-:Y:S02]  /*0bf0*/  IMAD.MOV.U32 R6, RZ, RZ, R4 ;  /* 0x000000ffff067224 */ /* 0x000fe400078e0004 */
[----:B------:R-:W-:-:S04]  /*0c00*/  IMAD.MOV.U32 R7, RZ, RZ, 0x0 ;  /* 0x00000000ff077424 */ /* 0x000fc800078e00ff */
[----:B0-----:R-:W-:Y:S05]  /*0c10*/  RET.REL.NODEC R6 `(_Z14block_quantizeIsEvPKfPT_Pfiiiif) ;  /* 0xfffffff006f87950 */ /* 0x001fea0003c3ffff */
.L_x_85:
        /* <DEDUP_REMOVED lines=14> */
.L_x_91:


//--------------------- .text._Z11diagLeftMulPKfS0_Pfii --------------------------
	.section	.text._Z11diagLeftMulPKfS0_Pfii,"ax",@progbits
	.align	128
        .global         _Z11diagLeftMulPKfS0_Pfii
        .type           _Z11diagLeftMulPKfS0_Pfii,@function
        .size           _Z11diagLeftMulPKfS0_Pfii,(.L_x_96 - _Z11diagLeftMulPKfS0_Pfii)
        .other          _Z11diagLeftMulPKfS0_Pfii,@"STO_CUDA_ENTRY STV_DEFAULT"
_Z11diagLeftMulPKfS0_Pfii:
.text._Z11diagLeftMulPKfS0_Pfii:
[----:B------:R-:W-:Y:S01]  /*0000*/  LDC R1, c[0x0][0x37c] ;  /* 0x0000df00ff017b82 */ /* 0x000fe20000000800 */
[----:B------:R-:W0:Y:S07]  /*0010*/  S2R R3, SR_TID.Y ;  /* 0x0000000000037919 */ /* 0x000e2e0000002200 */
[----:B------:R-:W1:Y:S01]  /*0020*/  LDC R7, c[0x0][0x360] ;  /* 0x0000d800ff077b82 */ /* 0x000e620000000800 */
[----:B------:R-:W2:Y:S01]  /*0030*/  LDCU.64 UR6, c[0x0][0x398] ;  /* 0x00007300ff0677ac */ /* 0x000ea20008000a00 */
[----:B------:R-:W1:Y:S06]  /*0040*/  S2R R2, SR_TID.X ;  /* 0x0000000000027919 */ /* 0x000e6c0000002100 */
[----:B------:R-:W0:Y:S08]  /*0050*/  S2UR UR5, SR_CTAID.Y ;  /* 0x00000000000579c3 */ /* 0x000e300000002600 */
[----:B------:R-:W0:Y:S08]  /*0060*/  LDC R0, c[0x0][0x364] ;  /* 0x0000d900ff007b82 */ /* 0x000e300000000800 */
[----:B------:R-:W1:Y:S01]  /*0070*/  S2UR UR4, SR_CTAID.X ;  /* 0x00000000000479c3 */ /* 0x000e620000002500 */
[----:B0-----:R-:W-:-:S05]  /*0080*/  IMAD R0, R0, UR5, R3 ;  /* 0x0000000500007c24 */ /* 0x001fca000f8e0203 */
[----:B--2---:R-:W-:Y:S01]  /*0090*/  ISETP.GE.AND P0, PT, R0, UR7, PT ;  /* 0x0000000700007c0c */ /* 0x004fe2000bf06270 */
[----:B-1----:R-:W-:-:S05]  /*00a0*/  IMAD R7, R7, UR4, R2 ;  /* 0x0000000407077c24 */ /* 0x002fca000f8e0202 */
[----:B------:R-:W-:-:S13]  /*00b0*/  ISETP.GE.OR P0, PT, R7, UR6, P0 ;  /* 0x0000000607007c0c */ /* 0x000fda0008706670 */
[----:B------:R-:W-:Y:S05]  /*00c0*/  @P0 EXIT ;  /* 0x000000000000094d */ /* 0x000fea0003800000 */
[----:B------:R-:W0:Y:S01]  /*00d0*/  LDC.64 R2, c[0x0][0x388] ;  /* 0x0000e200ff027b82 */ /* 0x000e220000000a00 */
[----:B------:R-:W1:Y:S01]  /*00e0*/  LDCU.64 UR4, c[0x0][0x358] ;  /* 0x00006b00ff0477ac */ /* 0x000e620008000a00 */
[----:B------:R-:W-:-:S06]  /*00f0*/  IMAD R9, R0, UR6, R7 ;  /* 0x0000000600097c24 */ /* 0x000fcc000f8e0207 */
[----:B------:R-:W2:Y:S01]  /*0100*/  LDC.64 R4, c[0x0][0x380] ;  /* 0x0000e000ff047b82 */ /* 0x000ea20000000a00 */
[----:B0-----:R-:W-:-:S07]  /*0110*/  IMAD.WIDE R2, R7, 0x4, R2 ;  /* 0x0000000407027825 */ /* 0x001fce00078e0202 */
[----:B------:R-:W0:Y:S01]  /*0120*/  LDC.64 R6, c[0x0][0x390] ;  /* 0x0000e400ff067b82 */ /* 0x000e220000000a00 */
[----:B-1----:R-:W3:Y:S01]  /*0130*/  LDG.E R2, desc[UR4][R2.64] ;  /* 0x0000000402027981 */ /* 0x002ee2000c1e1900 */
[----:B--2---:R-:W-:-:S06]  /*0140*/  IMAD.WIDE R4, R9, 0x4, R4 ;  /* 0x0000000409047825 */ /* 0x004fcc00078e0204 */
[----:B------:R-:W3:Y:S01]  /*0150*/  LDG.E R5, desc[UR4][R4.64] ;  /* 0x0000000404057981 */ /* 0x000ee2000c1e1900 */
[----:B0-----:R-:W-:-:S04]  /*0160*/  IMAD.WIDE R6, R9, 0x4, R6 ;  /* 0x0000000409067825 */ /* 0x001fc800078e0206 */
[----:B---3--:R-:W-:-:S05]  /*0170*/  FMUL R9, R2, R5 ;  /* 0x0000000502097220 */ /* 0x008fca0000400000 */
[----:B------:R-:W-:Y:S01]  /*0180*/  STG.E desc[UR4][R6.64], R9 ;  /* 0x0000000906007986 */ /* 0x000fe2000c101904 */
[----:B------:R-:W-:Y:S05]  /*0190*/  EXIT ;  /* 0x000000000000794d */ /* 0x000fea0003800000 */
.L_x_86:
        /* <DEDUP_REMOVED lines=14> */
.L_x_96:


//--------------------- .text._Z12diagRightMulPKfS0_Pfii --------------------------
	.section	.text._Z12diagRightMulPKfS0_Pfii,"ax",@progbits
	.align	128
        .global         _Z12diagRightMulPKfS0_Pfii
        .type           _Z12diagRightMulPKfS0_Pfii,@function
        .size           _Z12diagRightMulPKfS0_Pfii,(.L_x_97 - _Z12diagRightMulPKfS0_Pfii)
        .other          _Z12diagRightMulPKfS0_Pfii,@"STO_CUDA_ENTRY STV_DEFAULT"
_Z12diagRightMulPKfS0_Pfii:
.text._Z12diagRightMulPKfS0_Pfii:
        /* <DEDUP_REMOVED lines=17> */
[----:B0-----:R-:W-:-:S07]  /*0110*/  IMAD.WIDE.U32 R4, R7, 0x4, R4 ;  /* 0x0000000407047825 */ /* 0x001fce00078e0004 */
        /* <DEDUP_REMOVED lines=8> */
.L_x_87:
        /* <DEDUP_REMOVED lines=14> */
.L_x_97:


//--------------------- .nv.shared._Z15dequantizedGemmIcEvPKT_PKfiiiiiS2_S4_iiiiifPf --------------------------
	.section	.nv.shared._Z15dequantizedGemmIcEvPKT_PKfiiiiiS2_S4_iiiiifPf,"aw",@nobits
	.sectionflags	@""
	.align	16
.nv.shared._Z15dequantizedGemmIcEvPKT_PKfiiiiiS2_S4_iiiiifPf:
	.zero		5632


//--------------------- .nv.shared.reserved.0     --------------------------
	.section	.nv.shared.reserved.0,"aw",@nobits
	.weak		__nv_reservedSMEM_offset_0_alias
	.size		__nv_reservedSMEM_offset_0_alias, 0, 64
	.other		__nv_reservedSMEM_offset_0_alias,@"STO_CUDA_RESERVED_SHARED STV_DEFAULT"
__nv_reservedSMEM_offset_0_alias:
	.zero		0
	.zero		64


//--------------------- .nv.shared._Z15dequantizedGemmIsEvPKT_PKfiiiiiS2_S4_iiiiifPf --------------------------
	.section	.nv.shared._Z15dequantizedGemmIsEvPKT_PKfiiiiiS2_S4_iiiiifPf,"aw",@nobits
	.sectionflags	@""
	.align	16
.nv.shared._Z15dequantizedGemmIsEvPKT_PKfiiiiiS2_S4_iiiiifPf:
	.zero		6144


//--------------------- .nv.shared._Z14block_quantizeIcEvPKfPT_Pfiiiif --------------------------
	.section	.nv.shared._Z14block_quantizeIcEvPKfPT_Pfiiiif,"aw",@nobits
	.sectionflags	@""
	.align	16
	.zero		1024


//--------------------- .nv.shared._Z14block_quantizeIsEvPKfPT_Pfiiiif --------------------------
	.section	.nv.shared._Z14block_quantizeIsEvPKfPT_Pfiiiif,"aw",@nobits
	.sectionflags	@""
	.align	16
	.zero		1024


//--------------------- .nv.shared._Z11diagLeftMulPKfS0_Pfii --------------------------
	.section	.nv.shared._Z11diagLeftMulPKfS0_Pfii,"aw",@nobits
	.sectionflags	@""
	.align	16
	.zero		1024


//--------------------- .nv.shared._Z12diagRightMulPKfS0_Pfii --------------------------
	.section	.nv.shared._Z12diagRightMulPKfS0_Pfii,"aw",@nobits
	.sectionflags	@""
	.align	16
	.zero		1024


//--------------------- .nv.constant0._Z15dequantizedGemmIcEvPKT_PKfiiiiiS2_S4_iiiiifPf --------------------------
	.section	.nv.constant0._Z15dequantizedGemmIcEvPKT_PKfiiiiiS2_S4_iiiiifPf,"a",@progbits
	.sectionflags	@""
	.align	4
.nv.constant0._Z15dequantizedGemmIcEvPKT_PKfiiiiiS2_S4_iiiiifPf:
	.zero		984


//--------------------- .nv.constant0._Z15dequantizedGemmIsEvPKT_PKfiiiiiS2_S4_iiiiifPf --------------------------
	.section	.nv.constant0._Z15dequantizedGemmIsEvPKT_PKfiiiiiS2_S4_iiiiifPf,"a",@progbits
	.sectionflags	@""
	.align	4
.nv.constant0._Z15dequantizedGemmIsEvPKT_PKfiiiiiS2_S4_iiiiifPf:
	.zero		984


//--------------------- .nv.constant0._Z14block_quantizeIcEvPKfPT_Pfiiiif --------------------------
	.section	.nv.constant0._Z14block_quantizeIcEvPKfPT_Pfiiiif,"a",@progbits
	.sectionflags	@""
	.align	4
.nv.constant0._Z14block_quantizeIcEvPKfPT_Pfiiiif:
	.zero		940


//--------------------- .nv.constant0._Z14block_quantizeIsEvPKfPT_Pfiiiif --------------------------
	.section	.nv.constant0._Z14block_quantizeIsEvPKfPT_Pfiiiif,"a",@progbits
	.sectionflags	@""
	.align	4
.nv.constant0._Z14block_quantizeIsEvPKfPT_Pfiiiif:
	.zero		940


//--------------------- .nv.constant0._Z11diagLeftMulPKfS0_Pfii --------------------------
	.section	.nv.constant0._Z11diagLeftMulPKfS0_Pfii,"a",@progbits
	.sectionflags	@""
	.align	4
.nv.constant0._Z11diagLeftMulPKfS0_Pfii:
	.zero		928


//--------------------- .nv.constant0._Z12diagRightMulPKfS0_Pfii --------------------------
	.section	.nv.constant0._Z12diagRightMulPKfS0_Pfii,"a",@progbits
	.sectionflags	@""
	.align	4
.nv.constant0._Z12diagRightMulPKfS0_Pfii:
	.zero		928


//--------------------- SYMBOLS --------------------------

	.type		.nv.reservedSmem.offset0,@object
	.size		.nv.reservedSmem.offset0,0x4
	.type		.nv.reservedSmem.cap,@object
	.size		.nv.reservedSmem.cap,0x4
